def matmul_kernel(
    a_ptr,
    b_ptr,
    c_ptr,
    M,
    N,
    K,
    stride_am,
    stride_ak,
    stride_bk,
    stride_bn,
    stride_cm,
    stride_cn,
    BLOCK_M: tl.constexpr,
    BLOCK_N: tl.constexpr,
    BLOCK_K: tl.constexpr,
    GROUP_M: tl.constexpr,
):
    pid = tl.program_id(axis=0)
    num_pid_m = tl.cdiv(M, BLOCK_M)
    num_pid_n = tl.cdiv(N, BLOCK_N)
    num_pid_in_group = GROUP_M * num_pid_n
    group_id = pid // num_pid_in_group
    first_pid_m = group_id * GROUP_M
    group_size_m = min(num_pid_m - first_pid_m, GROUP_M)
    pid_m = first_pid_m + ((pid % num_pid_in_group) % group_size_m)
    pid_n = (pid % num_pid_in_group) // group_size_m

    offs_am = (pid_m * BLOCK_M + tl.arange(0, BLOCK_M)) % M
    offs_bn = (pid_n * BLOCK_N + tl.arange(0, BLOCK_N)) % N
    offs_k = tl.arange(0, BLOCK_K)
    a_ptrs = a_ptr + offs_am[:, None] * stride_am + offs_k[None, :] * stride_ak
    b_ptrs = b_ptr + offs_k[:, None] * stride_bk + offs_bn[None, :] * stride_bn

    acc = tl.zeros((BLOCK_M, BLOCK_N), dtype=tl.float32)
    for kk in range(0, tl.cdiv(K, BLOCK_K)):
        a = tl.load(a_ptrs, mask=offs_k[None, :] < K - kk * BLOCK_K, other=0.0)
        b = tl.load(b_ptrs, mask=offs_k[:, None] < K - kk * BLOCK_K, other=0.0)
        acc = tl.dot(a, b, acc)
        a_ptrs += BLOCK_K * stride_ak
        b_ptrs += BLOCK_K * stride_bk

    c = acc.to(c_ptr.dtype.element_ty)
    offs_cm = pid_m * BLOCK_M + tl.arange(0, BLOCK_M)
    offs_cn = pid_n * BLOCK_N + tl.arange(0, BLOCK_N)
    c_ptrs = c_ptr + offs_cm[:, None] * stride_cm + offs_cn[None, :] * stride_cn
    mask = (offs_cm[:, None] < M) & (offs_cn[None, :] < N)
    tl.store(c_ptrs, c, mask=mask)

# config = {"BLOCK_K": 128, "BLOCK_M": 64, "BLOCK_N": 32, "GROUP_M": 8, "arch": "sm_90", "dtype": "fp8e4m3", "num_ctas": 1, "num_stages": 2, "num_warps": 4}
# arch = sm_90


// ===== COMPILED SASS (sm_90a) =====

	.target	sm_90a

	.elftype	@"ET_EXEC"


//--------------------- .note.nv.tkinfo           --------------------------
	.section	.note.nv.tkinfo,"",@"SHT_NOTE"
	.sectionflags	@"SHF_NOTE_NV_TKINFO"
	.tkinfo
        /*0018*/ 	.word	0x00000002
        /*0030*/ 	.string	""
        /*0030*/ 	.string	"ptxas"
        /*0030*/ 	.string	"Cuda compilation tools, release 13.0, V13.0.88"
        /*0030*/ 	.string	"Build cuda_13.0.r13.0/compiler.36424714_0"
        /*0030*/ 	.string	"-v  -suppress-debug-info  -lineinfo  -arch sm_90a "



//--------------------- .note.nv.cuinfo           --------------------------
	.section	.note.nv.cuinfo,"",@"SHT_NOTE"
	.sectionflags	@"SHF_NOTE_NV_CUINFO"
        /*0018*/ 	.short	0x0002
        /*001a*/ 	.short	0x005a
        /*001c*/ 	.short	0x0082
	.zero		2


//--------------------- .nv.info                  --------------------------
	.section	.nv.info,"",@"SHT_CUDA_INFO"
	.align	4


	//----- nvinfo : EIATTR_REGCOUNT
	.align		4
        /*0000*/ 	.byte	0x04, 0x2f
        /*0002*/ 	.short	(.L_1 - .L_0)
	.align		4
.L_0:
        /*0004*/ 	.word	index@(matmul_kernel)
        /*0008*/ 	.word	0x000000ff


	//----- nvinfo : EIATTR_FRAME_SIZE
	.align		4
.L_1:
        /*000c*/ 	.byte	0x04, 0x11
        /*000e*/ 	.short	(.L_3 - .L_2)
	.align		4
.L_2:
        /*0010*/ 	.word	index@(matmul_kernel)
        /*0014*/ 	.word	0x00000000


	//----- nvinfo : EIATTR_MIN_STACK_SIZE
	.align		4
.L_3:
        /*0018*/ 	.byte	0x04, 0x12
        /*001a*/ 	.short	(.L_5 - .L_4)
	.align		4
.L_4:
        /*001c*/ 	.word	index@(matmul_kernel)
        /*0020*/ 	.word	0x00000000
.L_5:


//--------------------- .nv.compat                --------------------------
	.section	.nv.compat,"",@"SHT_CUDA_COMPAT_INFO"
	.align	4
        /*0000*/ 	.byte	0x02, 0x09, 0x01, 0x00, 0x02, 0x02, 0x04, 0x00, 0x02, 0x05, 0x05, 0x00, 0x03, 0x07, 0x01, 0x01
        /*0010*/ 	.byte	0x02, 0x03, 0x00, 0x00, 0x02, 0x06, 0x01, 0x00, 0x04, 0x0b, 0x08, 0x00, 0x00, 0x00, 0x00, 0x00
        /*0020*/ 	.byte	0x00, 0x00, 0x00, 0x00


//--------------------- .nv.info.matmul_kernel    --------------------------
	.section	.nv.info.matmul_kernel,"",@"SHT_CUDA_INFO"
	.sectionflags	@""
	.align	4


	//----- nvinfo : EIATTR_CUDA_API_VERSION
	.align		4
        /*0000*/ 	.byte	0x04, 0x37
        /*0002*/ 	.short	(.L_7 - .L_6)
.L_6:
        /*0004*/ 	.word	0x00000082


	//----- nvinfo : EIATTR_KPARAM_INFO
	.align		4
.L_7:
        /*0008*/ 	.byte	0x04, 0x17
        /*000a*/ 	.short	(.L_9 - .L_8)
.L_8:
        /*000c*/ 	.word	0x00000000
        /*0010*/ 	.short	0x000d
        /*0012*/ 	.short	0x0048
        /*0014*/ 	.byte	0x00, 0xf4, 0x21, 0x00


	//----- nvinfo : EIATTR_KPARAM_INFO
	.align		4
.L_9:
        /*0018*/ 	.byte	0x04, 0x17
        /*001a*/ 	.short	(.L_11 - .L_10)
.L_10:
        /*001c*/ 	.word	0x00000000
        /*0020*/ 	.short	0x000c
        /*0022*/ 	.short	0x0040
        /*0024*/ 	.byte	0x00, 0xf4, 0x21, 0x00


	//----- nvinfo : EIATTR_KPARAM_INFO
	.align		4
.L_11:
        /*0028*/ 	.byte	0x04, 0x17
        /*002a*/ 	.short	(.L_13 - .L_12)
.L_12:
        /*002c*/ 	.word	0x00000000
        /*0030*/ 	.short	0x000b
        /*0032*/ 	.short	0x0038
        /*0034*/ 	.byte	0x00, 0xf0, 0x11, 0x00


	//----- nvinfo : EIATTR_KPARAM_INFO
	.align		4
.L_13:
        /*0038*/ 	.byte	0x04, 0x17
        /*003a*/ 	.short	(.L_15 - .L_14)
.L_14:
        /*003c*/ 	.word	0x00000000
        /*0040*/ 	.short	0x000a
        /*0042*/ 	.short	0x0034
        /*0044*/ 	.byte	0x00, 0xf0, 0x11, 0x00


	//----- nvinfo : EIATTR_KPARAM_INFO
	.align		4
.L_15:
        /*0048*/ 	.byte	0x04, 0x17
        /*004a*/ 	.short	(.L_17 - .L_16)
.L_16:
        /*004c*/ 	.word	0x00000000
        /*0050*/ 	.short	0x0009
        /*0052*/ 	.short	0x0030
        /*0054*/ 	.byte	0x00, 0xf0, 0x11, 0x00


	//----- nvinfo : EIATTR_KPARAM_INFO
	.align		4
.L_17:
        /*0058*/ 	.byte	0x04, 0x17
        /*005a*/ 	.short	(.L_19 - .L_18)
.L_18:
        /*005c*/ 	.word	0x00000000
        /*0060*/ 	.short	0x0008
        /*0062*/ 	.short	0x002c
        /*0064*/ 	.byte	0x00, 0xf0, 0x11, 0x00


	//----- nvinfo : EIATTR_KPARAM_INFO
	.align		4
.L_19:
        /*0068*/ 	.byte	0x04, 0x17
        /*006a*/ 	.short	(.L_21 - .L_20)
.L_20:
        /*006c*/ 	.word	0x00000000
        /*0070*/ 	.short	0x0007
        /*0072*/ 	.short	0x0028
        /*0074*/ 	.byte	0x00, 0xf0, 0x11, 0x00


	//----- nvinfo : EIATTR_KPARAM_INFO
	.align		4
.L_21:
        /*0078*/ 	.byte	0x04, 0x17
        /*007a*/ 	.short	(.L_23 - .L_22)
.L_22:
        /*007c*/ 	.word	0x00000000
        /*0080*/ 	.short	0x0006
        /*0082*/ 	.short	0x0024
        /*0084*/ 	.byte	0x00, 0xf0, 0x11, 0x00


	//----- nvinfo : EIATTR_KPARAM_INFO
	.align		4
.L_23:
        /*0088*/ 	.byte	0x04, 0x17
        /*008a*/ 	.short	(.L_25 - .L_24)
.L_24:
        /*008c*/ 	.word	0x00000000
        /*0090*/ 	.short	0x0005
        /*0092*/ 	.short	0x0020
        /*0094*/ 	.byte	0x00, 0xf0, 0x11, 0x00


	//----- nvinfo : EIATTR_KPARAM_INFO
	.align		4
.L_25:
        /*0098*/ 	.byte	0x04, 0x17
        /*009a*/ 	.short	(.L_27 - .L_26)
.L_26:
        /*009c*/ 	.word	0x00000000
        /*00a0*/ 	.short	0x0004
        /*00a2*/ 	.short	0x001c
        /*00a4*/ 	.byte	0x00, 0xf0, 0x11, 0x00


	//----- nvinfo : EIATTR_KPARAM_INFO
	.align		4
.L_27:
        /*00a8*/ 	.byte	0x04, 0x17
        /*00aa*/ 	.short	(.L_29 - .L_28)
.L_28:
        /*00ac*/ 	.word	0x00000000
        /*00b0*/ 	.short	0x0003
        /*00b2*/ 	.short	0x0018
        /*00b4*/ 	.byte	0x00, 0xf0, 0x11, 0x00


	//----- nvinfo : EIATTR_KPARAM_INFO
	.align		4
.L_29:
        /*00b8*/ 	.byte	0x04, 0x17
        /*00ba*/ 	.short	(.L_31 - .L_30)
.L_30:
        /*00bc*/ 	.word	0x00000000
        /*00c0*/ 	.short	0x0002
        /*00c2*/ 	.short	0x0010
        /*00c4*/ 	.byte	0x00, 0xf4, 0x21, 0x00


	//----- nvinfo : EIATTR_KPARAM_INFO
	.align		4
.L_31:
        /*00c8*/ 	.byte	0x04, 0x17
        /*00ca*/ 	.short	(.L_33 - .L_32)
.L_32:
        /*00cc*/ 	.word	0x00000000
        /*00d0*/ 	.short	0x0001
        /*00d2*/ 	.short	0x0008
        /*00d4*/ 	.byte	0x00, 0xf4, 0x21, 0x00


	//----- nvinfo : EIATTR_KPARAM_INFO
	.align		4
.L_33:
        /*00d8*/ 	.byte	0x04, 0x17
        /*00da*/ 	.short	(.L_35 - .L_34)
.L_34:
        /*00dc*/ 	.word	0x00000000
        /*00e0*/ 	.short	0x0000
        /*00e2*/ 	.short	0x0000
        /*00e4*/ 	.byte	0x00, 0xf4, 0x21, 0x00


	//----- nvinfo : EIATTR_SPARSE_MMA_MASK
	.align		4
.L_35:
        /*00e8*/ 	.byte	0x03, 0x50
        /*00ea*/ 	.short	0x0000


	//----- nvinfo : EIATTR_MAXREG_COUNT
	.align		4
        /*00ec*/ 	.byte	0x03, 0x1b
        /*00ee*/ 	.short	0x00ff


	//----- nvinfo : EIATTR_NUM_BARRIERS
	.align		4
        /*00f0*/ 	.byte	0x02, 0x4c
        /*00f2*/ 	.byte	0x01
	.zero		1


	//----- nvinfo : EIATTR_MERCURY_ISA_VERSION
	.align		4
        /*00f4*/ 	.byte	0x03, 0x5f
        /*00f6*/ 	.short	0x0101


	//----- nvinfo : EIATTR_EXIT_INSTR_OFFSETS
	.align		4
        /*00f8*/ 	.byte	0x04, 0x1c
        /*00fa*/ 	.short	(.L_37 - .L_36)


	//   ....[0]....
.L_36:
        /*00fc*/ 	.word	0x00006b10


	//   ....[1]....
        /*0100*/ 	.word	0x00006b30


	//----- nvinfo : EIATTR_REQNTID
	.align		4
.L_37:
        /*0104*/ 	.byte	0x04, 0x10
        /*0106*/ 	.short	(.L_39 - .L_38)
.L_38:
        /*0108*/ 	.word	0x00000080
        /*010c*/ 	.word	0x00000001
        /*0110*/ 	.word	0x00000001


	//----- nvinfo : EIATTR_CBANK_PARAM_SIZE
	.align		4
.L_39:
        /*0114*/ 	.byte	0x03, 0x19
        /*0116*/ 	.short	0x0050


	//----- nvinfo : EIATTR_PARAM_CBANK
	.align		4
        /*0118*/ 	.byte	0x04, 0x0a
        /*011a*/ 	.short	(.L_41 - .L_40)
	.align		4
.L_40:
        /*011c*/ 	.word	index@(.nv.constant0.matmul_kernel)
        /*0120*/ 	.short	0x0210
        /*0122*/ 	.short	0x0050


	//----- nvinfo : EIATTR_SW_WAR
	.align		4
.L_41:
        /*0124*/ 	.byte	0x04, 0x36
        /*0126*/ 	.short	(.L_43 - .L_42)
.L_42:
        /*0128*/ 	.word	0x00000008
.L_43:


//--------------------- .nv.callgraph             --------------------------
	.section	.nv.callgraph,"",@"SHT_CUDA_CALLGRAPH"
	.align	4
	.sectionentsize	8
	.align		4
        /*0000*/ 	.word	0x00000000
	.align		4
        /*0004*/ 	.word	0xffffffff
	.align		4
        /*0008*/ 	.word	0x00000000
	.align		4
        /*000c*/ 	.word	0xfffffffe
	.align		4
        /*0010*/ 	.word	0x00000000
	.align		4
        /*0014*/ 	.word	0xfffffffd
	.align		4
        /*0018*/ 	.word	0x00000000
	.align		4
        /*001c*/ 	.word	0xfffffffc


//--------------------- .text.matmul_kernel       --------------------------
	.section	.text.matmul_kernel,"ax",@progbits
	.align	128
        .global         matmul_kernel
        .type           matmul_kernel,@function
        .size           matmul_kernel,(.L_x_4 - matmul_kernel)
        .other          matmul_kernel,@"STO_CUDA_ENTRY STV_DEFAULT"
matmul_kernel:
.text.matmul_kernel:
[----:B------:R-:W0:Y:S08]  /*0000*/  LDC R1, c[0x0][0x28] ;  /* 0x00000a00ff017b82 */ /* 0x000e300000000800 */
[----:B------:R-:W1:Y:S01]  /*0010*/  LDC.64 R46, c[0x0][0x228] ;  /* 0x00008a00ff2e7b82 */ /* 0x000e620000000a00 */
[----:B------:R-:W2:Y:S01]  /*0020*/  S2R R5, SR_CTAID.X ;  /* 0x0000000000057919 */ /* 0x000ea20000002500 */
[----:B------:R-:W-:Y:S01]  /*0030*/  ULDC UR4, c[0x0][0x230] ;  /* 0x00008c0000047ab9 */ /* 0x000fe20000000800 */
[----:B------:R-:W-:Y:S01]  /*0040*/  UMOV UR60, 0x400 ;  /* 0x00000400003c7882 */ /* 0x000fe20000000000 */
[----:B------:R-:W-:Y:S01]  /*0050*/  UIADD3 UR4, UR4, 0x7f, URZ ;  /* 0x0000007f04047890 */ /* 0x000fe2000fffe03f */
[----:B------:R-:W-:Y:S01]  /*0060*/  ULDC.64 UR40, c[0x0][0x208] ;  /* 0x0000820000287ab9 */ /* 0x000fe20000000a00 */
[----:B------:R-:W-:-:S02]  /*0070*/  ULDC UR59, c[0x0][0x230] ;  /* 0x00008c00003b7ab9 */ /* 0x000fc40000000800 */
[----:B------:R-:W3:Y:S01]  /*0080*/  S2UR UR5, SR_CgaCtaId ;  /* 0x00000000000579c3 */ /* 0x000ee20000008800 */
[----:B------:R-:W-:Y:S01]  /*0090*/  UISETP.GT.AND UP0, UPT, UR4, 0x7f, UPT ;  /* 0x0000007f0400788c */ /* 0x000fe2000bf04270 */
[----:B-1----:R-:W-:-:S05]  /*00a0*/  VIADD R0, R47, 0x1f ;  /* 0x0000001f2f007836 */ /* 0x002fca0000000000 */
[----:B------:R-:W-:Y:S01]  /*00b0*/  SHF.R.S32.HI R3, RZ, 0x1f, R0 ;  /* 0x0000001fff037819 */ /* 0x000fe20000011400 */
[----:B---3--:R-:W-:-:S03]  /*00c0*/  ULEA UR60, UR5, UR60, 0x18 ;  /* 0x0000003c053c7291 */ /* 0x008fc6000f8ec03f */
[----:B------:R-:W-:Y:S02]  /*00d0*/  LEA.HI R3, R3, R0, RZ, 0x5 ;  /* 0x0000000003037211 */ /* 0x000fe400078f28ff */
[----:B--2---:R-:W-:Y:S02]  /*00e0*/  IABS R8, R5 ;  /* 0x0000000500087213 */ /* 0x004fe40000000000 */
[----:B------:R-:W-:-:S05]  /*00f0*/  SHF.R.S32.HI R3, RZ, 0x5, R3 ;  /* 0x00000005ff037819 */ /* 0x000fca0000011403 */
[----:B------:R-:W-:-:S05]  /*0100*/  IMAD.SHL.U32 R4, R3, 0x8, RZ ;  /* 0x0000000803047824 */ /* 0x000fca00078e00ff */
[-C--:B------:R-:W-:Y:S02]  /*0110*/  IABS R7, R4.reuse ;  /* 0x0000000400077213 */ /* 0x080fe40000000000 */
[----:B------:R-:W-:Y:S02]  /*0120*/  IABS R10, R4 ;  /* 0x00000004000a7213 */ /* 0x000fe40000000000 */
[----:B------:R-:W1:Y:S08]  /*0130*/  I2F.RP R0, R7 ;  /* 0x0000000700007306 */ /* 0x000e700000209400 */
[----:B-1----:R-:W1:Y:S02]  /*0140*/  MUFU.RCP R0, R0 ;  /* 0x0000000000007308 */ /* 0x002e640000001000 */
[----:B-1----:R-:W-:-:S02]  /*0150*/  VIADD R2, R0, 0xffffffe ;  /* 0x0ffffffe00027836 */ /* 0x002fc40000000000 */
[----:B------:R-:W-:-:S04]  /*0160*/  IMAD.MOV R0, RZ, RZ, -R10 ;  /* 0x000000ffff007224 */ /* 0x000fc800078e0a0a */
[----:B------:R1:W2:Y:S02]  /*0170*/  F2I.FTZ.U32.TRUNC.NTZ R3, R2 ;  /* 0x0000000200037305 */ /* 0x0002a4000021f000 */
[----:B-1----:R-:W-:Y:S02]  /*0180*/  IMAD.MOV.U32 R2, RZ, RZ, RZ ;  /* 0x000000ffff027224 */ /* 0x002fe400078e00ff */
[----:B--2---:R-:W-:-:S04]  /*0190*/  IMAD.MOV R6, RZ, RZ, -R3 ;  /* 0x000000ffff067224 */ /* 0x004fc800078e0a03 */
[----:B------:R-:W-:Y:S02]  /*01a0*/  IMAD R9, R6, R7, RZ ;  /* 0x0000000706097224 */ /* 0x000fe400078e02ff */
[----:B------:R-:W-:Y:S02]  /*01b0*/  IMAD.MOV.U32 R6, RZ, RZ, R8 ;  /* 0x000000ffff067224 */ /* 0x000fe400078e0008 */
[----:B------:R-:W-:-:S06]  /*01c0*/  IMAD.HI.U32 R3, R3, R9, R2 ;  /* 0x0000000903037227 */ /* 0x000fcc00078e0002 */
[----:B------:R-:W-:-:S04]  /*01d0*/  IMAD.HI.U32 R3, R3, R6, RZ ;  /* 0x0000000603037227 */ /* 0x000fc800078e00ff */
[----:B------:R-:W-:-:S05]  /*01e0*/  IMAD R0, R3, R0, R6 ;  /* 0x0000000003007224 */ /* 0x000fca00078e0206 */
[----:B------:R-:W-:-:S13]  /*01f0*/  ISETP.GT.U32.AND P1, PT, R7, R0, PT ;  /* 0x000000000700720c */ /* 0x000fda0003f24070 */
[----:B------:R-:W-:Y:S02]  /*0200*/  @!P1 IMAD.IADD R0, R0, 0x1, -R7 ;  /* 0x0000000100009824 */ /* 0x000fe400078e0a07 */
[----:B------:R-:W-:Y:S01]  /*0210*/  @!P1 VIADD R3, R3, 0x1 ;  /* 0x0000000103039836 */ /* 0x000fe20000000000 */
[----:B------:R-:W-:Y:S02]  /*0220*/  ISETP.NE.AND P1, PT, R4, RZ, PT ;  /* 0x000000ff0400720c */ /* 0x000fe40003f25270 */
[----:B------:R-:W-:Y:S02]  /*0230*/  ISETP.GE.U32.AND P0, PT, R0, R7, PT ;  /* 0x000000070000720c */ /* 0x000fe40003f06070 */
[----:B------:R-:W-:-:S04]  /*0240*/  LOP3.LUT R0, R5, R4, RZ, 0x3c, !PT ;  /* 0x0000000405007212 */ /* 0x000fc800078e3cff */
[----:B------:R-:W-:Y:S01]  /*0250*/  ISETP.GE.AND P2, PT, R0, RZ, PT ;  /* 0x000000ff0000720c */ /* 0x000fe20003f46270 */
[----:B------:R-:W-:-:S06]  /*0260*/  VIADD R0, R46, 0x3f ;  /* 0x0000003f2e007836 */ /* 0x000fcc0000000000 */
[----:B------:R-:W-:-:S04]  /*0270*/  @P0 VIADD R3, R3, 0x1 ;  /* 0x0000000103030836 */ /* 0x000fc80000000000 */
[----:B------:R-:W-:Y:S01]  /*0280*/  IMAD.MOV.U32 R2, RZ, RZ, R3 ;  /* 0x000000ffff027224 */ /* 0x000fe200078e0003 */
[----:B------:R-:W-:-:S03]  /*0290*/  SHF.R.S32.HI R3, RZ, 0x1f, R0 ;  /* 0x0000001fff037819 */ /* 0x000fc60000011400 */
[----:B------:R-:W-:Y:S01]  /*02a0*/  @!P2 IMAD.MOV R2, RZ, RZ, -R2 ;  /* 0x000000ffff02a224 */ /* 0x000fe200078e0a02 */
[----:B------:R-:W-:Y:S02]  /*02b0*/  @!P1 LOP3.LUT R2, RZ, R4, RZ, 0x33, !PT ;  /* 0x00000004ff029212 */ /* 0x000fe400078e33ff */
[----:B------:R-:W-:-:S03]  /*02c0*/  LEA.HI R3, R3, R0, RZ, 0x6 ;  /* 0x0000000003037211 */ /* 0x000fc600078f30ff */
[----:B------:R-:W-:Y:S02]  /*02d0*/  IMAD.SHL.U32 R6, R2, 0x8, RZ ;  /* 0x0000000802067824 */ /* 0x000fe400078e00ff */
[----:B------:R-:W-:-:S03]  /*02e0*/  IMAD.MOV R2, RZ, RZ, -R2 ;  /* 0x000000ffff027224 */ /* 0x000fc600078e0a02 */
[----:B------:R-:W-:Y:S01]  /*02f0*/  LEA.HI.SX32 R3, R3, -R6, 0x1a ;  /* 0x8000000603037211 */ /* 0x000fe200078fd2ff */
[----:B------:R-:W-:-:S03]  /*0300*/  IMAD R4, R4, R2, R5 ;  /* 0x0000000204047224 */ /* 0x000fc600078e0205 */
[----:B------:R-:W-:Y:S02]  /*0310*/  VIMNMX R11, R3, 0x8, PT ;  /* 0x00000008030b7848 */ /* 0x000fe40003fe0100 */
[----:B------:R-:W-:Y:S02]  /*0320*/  IABS R9, R4 ;  /* 0x0000000400097213 */ /* 0x000fe40000000000 */
[----:B------:R-:W-:-:S04]  /*0330*/  IABS R7, R11 ;  /* 0x0000000b00077213 */ /* 0x000fc80000000000 */
[----:B------:R-:W1:Y:S08]  /*0340*/  I2F.RP R0, R7 ;  /* 0x0000000700007306 */ /* 0x000e700000209400 */
[----:B-1----:R-:W1:Y:S02]  /*0350*/  MUFU.RCP R0, R0 ;  /* 0x0000000000007308 */ /* 0x002e640000001000 */
[----:B-1----:R-:W-:-:S06]  /*0360*/  VIADD R3, R0, 0xffffffe ;  /* 0x0ffffffe00037836 */ /* 0x002fcc0000000000 */
[----:B------:R-:W1:Y:S02]  /*0370*/  F2I.FTZ.U32.TRUNC.NTZ R3, R3 ;  /* 0x0000000300037305 */ /* 0x000e64000021f000 */
[----:B-1----:R-:W-:-:S04]  /*0380*/  IMAD.MOV R8, RZ, RZ, -R3 ;  /* 0x000000ffff087224 */ /* 0x002fc800078e0a03 */
[----:B------:R-:W-:Y:S01]  /*0390*/  IMAD.MOV.U32 R2, RZ, RZ, R8 ;  /* 0x000000ffff027224 */ /* 0x000fe200078e0008 */
[----:B------:R-:W-:-:S03]  /*03a0*/  IABS R8, R11 ;  /* 0x0000000b00087213 */ /* 0x000fc60000000000 */
[----:B------:R-:W-:Y:S02]  /*03b0*/  IMAD R5, R2, R7, RZ ;  /* 0x0000000702057224 */ /* 0x000fe400078e02ff */
[----:B------:R-:W-:Y:S02]  /*03c0*/  IMAD.MOV.U32 R2, RZ, RZ, RZ ;  /* 0x000000ffff027224 */ /* 0x000fe400078e00ff */
[----:B------:R-:W-:Y:S02]  /*03d0*/  IMAD.MOV R0, RZ, RZ, -R8 ;  /* 0x000000ffff007224 */ /* 0x000fe400078e0a08 */
[----:B------:R-:W-:Y:S01]  /*03e0*/  IMAD.HI.U32 R2, R3, R5, R2 ;  /* 0x0000000503027227 */ /* 0x000fe200078e0002 */
[----:B------:R-:W-:-:S04]  /*03f0*/  LOP3.LUT R3, R4, R11, RZ, 0x3c, !PT ;  /* 0x0000000b04037212 */ /* 0x000fc800078e3cff */
[----:B------:R-:W-:Y:S01]  /*0400*/  ISETP.GE.AND P2, PT, R3, RZ, PT ;  /* 0x000000ff0300720c */ /* 0x000fe20003f46270 */
[----:B------:R-:W-:-:S04]  /*0410*/  IMAD.HI.U32 R2, R2, R9, RZ ;  /* 0x0000000902027227 */ /* 0x000fc800078e00ff */
[----:B------:R-:W-:-:S05]  /*0420*/  IMAD R0, R2, R0, R9 ;  /* 0x0000000002007224 */ /* 0x000fca00078e0209 */
[----:B------:R-:W-:-:S13]  /*0430*/  ISETP.GT.U32.AND P1, PT, R7, R0, PT ;  /* 0x000000000700720c */ /* 0x000fda0003f24070 */
[----:B------:R-:W-:Y:S02]  /*0440*/  @!P1 IMAD.IADD R0, R0, 0x1, -R7 ;  /* 0x0000000100009824 */ /* 0x000fe400078e0a07 */
[----:B------:R-:W-:Y:S01]  /*0450*/  @!P1 VIADD R2, R2, 0x1 ;  /* 0x0000000102029836 */ /* 0x000fe20000000000 */
[----:B------:R-:W-:Y:S02]  /*0460*/  ISETP.NE.AND P1, PT, R11, RZ, PT ;  /* 0x000000ff0b00720c */ /* 0x000fe40003f25270 */
[----:B------:R-:W-:Y:S02]  /*0470*/  ISETP.GE.U32.AND P0, PT, R0, R7, PT ;  /* 0x000000070000720c */ /* 0x000fe40003f06070 */
[----:B------:R-:W1:Y:S11]  /*0480*/  S2R R0, SR_TID.X ;  /* 0x0000000000007919 */ /* 0x000e760000002100 */
[----:B------:R-:W-:Y:S01]  /*0490*/  @P0 VIADD R2, R2, 0x1 ;  /* 0x0000000102020836 */ /* 0x000fe20000000000 */
[----:B------:R-:W-:-:S03]  /*04a0*/  PLOP3.LUT P0, PT, PT, PT, UP0, 0x80, 0x0 ;  /* 0x000000000000781c */ /* 0x000fc60003f0f008 */
[----:B------:R-:W-:-:S04]  /*04b0*/  IMAD.MOV.U32 R18, RZ, RZ, R2 ;  /* 0x000000ffff127224 */ /* 0x000fc800078e0002 */
[----:B------:R-:W-:Y:S01]  /*04c0*/  @!P2 IMAD.MOV R18, RZ, RZ, -R18 ;  /* 0x000000ffff12a224 */ /* 0x000fe200078e0a12 */
[----:B------:R-:W-:-:S05]  /*04d0*/  @!P1 LOP3.LUT R18, RZ, R11, RZ, 0x33, !PT ;  /* 0x0000000bff129212 */ /* 0x000fca00078e33ff */
[----:B------:R-:W-:Y:S02]  /*04e0*/  IMAD.MOV R2, RZ, RZ, -R18 ;  /* 0x000000ffff027224 */ /* 0x000fe400078e0a12 */
[----:B------:R-:W-:Y:S02]  /*04f0*/  IMAD.SHL.U32 R18, R18, 0x20, RZ ;  /* 0x0000002012127824 */ /* 0x000fe400078e00ff */
[----:B------:R-:W-:Y:S01]  /*0500*/  IMAD R2, R11, R2, R4 ;  /* 0x000000020b027224 */ /* 0x000fe200078e0204 */
[----:B-1----:R-:W-:-:S03]  /*0510*/  SHF.R.U32.HI R4, RZ, 0x6, R0 ;  /* 0x00000006ff047819 */ /* 0x002fc60000011600 */
[----:B------:R-:W-:Y:S01]  /*0520*/  IMAD.IADD R2, R6, 0x1, R2 ;  /* 0x0000000106027824 */ /* 0x000fe200078e0202 */
[----:B------:R-:W-:Y:S02]  /*0530*/  LOP3.LUT R3, R0, 0x3f, RZ, 0xc0, !PT ;  /* 0x0000003f00037812 */ /* 0x000fe400078ec0ff */
[----:B------:R-:W-:Y:S02]  /*0540*/  SGXT.U32 R4, R4, 0x1 ;  /* 0x000000010404781a */ /* 0x000fe40000000000 */
[----:B------:R-:W-:Y:S01]  /*0550*/  LEA.HI R123, R0, 0xe, RZ, 0x1a ;  /* 0x0000000e007b7811 */ /* 0x000fe200078fd0ff */
[----:B------:R-:W-:Y:S01]  /*0560*/  IMAD R2, R2, 0x40, R3 ;  /* 0x0000004002027824 */ /* 0x000fe200078e0203 */
[C---:B------:R-:W-:Y:S02]  /*0570*/  LOP3.LUT R3, R0.reuse, 0x7f, RZ, 0xc0, !PT ;  /* 0x0000007f00037812 */ /* 0x040fe400078ec0ff */
[----:B------:R-:W-:Y:S02]  /*0580*/  LEA.HI R122, R0, 0x1e, RZ, 0x1a ;  /* 0x0000001e007a7811 */ /* 0x000fe400078fd0ff */
[----:B------:R-:W-:-:S02]  /*0590*/  LOP3.LUT R5, R4, 0x2, RZ, 0xfc, !PT ;  /* 0x0000000204057812 */ /* 0x000fc400078efcff */
[C---:B------:R-:W-:Y:S02]  /*05a0*/  LOP3.LUT R6, R4.reuse, 0x4, RZ, 0xfc, !PT ;  /* 0x0000000404067812 */ /* 0x040fe400078efcff */
[C---:B------:R-:W-:Y:S02]  /*05b0*/  LOP3.LUT R7, R4.reuse, 0x6, RZ, 0xfc, !PT ;  /* 0x0000000604077812 */ /* 0x040fe400078efcff */
[C---:B------:R-:W-:Y:S02]  /*05c0*/  LOP3.LUT R8, R4.reuse, 0x8, RZ, 0xfc, !PT ;  /* 0x0000000804087812 */ /* 0x040fe400078efcff */
[C---:B------:R-:W-:Y:S02]  /*05d0*/  LOP3.LUT R9, R4.reuse, 0xa, RZ, 0xfc, !PT ;  /* 0x0000000a04097812 */ /* 0x040fe400078efcff */
[C---:B------:R-:W-:Y:S02]  /*05e0*/  LOP3.LUT R10, R4.reuse, 0xc, RZ, 0xfc, !PT ;  /* 0x0000000c040a7812 */ /* 0x040fe400078efcff */
[----:B------:R-:W-:-:S02]  /*05f0*/  LOP3.LUT R11, R4, 0x10, RZ, 0xfc, !PT ;  /* 0x00000010040b7812 */ /* 0x000fc400078efcff */
[C---:B------:R-:W-:Y:S02]  /*0600*/  LOP3.LUT R12, R4.reuse, 0x12, RZ, 0xfc, !PT ;  /* 0x00000012040c7812 */ /* 0x040fe400078efcff */
[C---:B------:R-:W-:Y:S02]  /*0610*/  LOP3.LUT R13, R4.reuse, 0x14, RZ, 0xfc, !PT ;  /* 0x00000014040d7812 */ /* 0x040fe400078efcff */
[C---:B------:R-:W-:Y:S02]  /*0620*/  LOP3.LUT R14, R4.reuse, 0x16, RZ, 0xfc, !PT ;  /* 0x00000016040e7812 */ /* 0x040fe400078efcff */
[C---:B------:R-:W-:Y:S02]  /*0630*/  LOP3.LUT R15, R4.reuse, 0x18, RZ, 0xfc, !PT ;  /* 0x00000018040f7812 */ /* 0x040fe400078efcff */
[C---:B------:R-:W-:Y:S02]  /*0640*/  LOP3.LUT R16, R4.reuse, 0x1a, RZ, 0xfc, !PT ;  /* 0x0000001a04107812 */ /* 0x040fe400078efcff */
[----:B------:R-:W-:Y:S01]  /*0650*/  LOP3.LUT R17, R4, 0x1c, RZ, 0xfc, !PT ;  /* 0x0000001c04117812 */ /* 0x000fe200078efcff */
[----:B0-----:R-:W-:Y:S06]  /*0660*/  @P0 BRA `(.L_x_0) ;  /* 0x00000000002c0947 */ /* 0x001fec0003800000 */
[----:B------:R-:W-:Y:S01]  /*0670*/  IMAD.SHL.U32 R51, R0, 0x10, RZ ;  /* 0x0000001000337824 */ /* 0x000fe200078e00ff */
[----:B------:R-:W-:Y:S02]  /*0680*/  CS2R R24, SRZ ;  /* 0x0000000000187805 */ /* 0x000fe4000001ff00 */
[----:B------:R-:W-:Y:S02]  /*0690*/  CS2R R26, SRZ ;  /* 0x00000000001a7805 */ /* 0x000fe4000001ff00 */
[----:B------:R-:W-:Y:S02]  /*06a0*/  CS2R R28, SRZ ;  /* 0x00000000001c7805 */ /* 0x000fe4000001ff00 */
[----:B------:R-:W-:Y:S02]  /*06b0*/  CS2R R30, SRZ ;  /* 0x00000000001e7805 */ /* 0x000fe4000001ff00 */
[----:B------:R-:W-:Y:S02]  /*06c0*/  CS2R R32, SRZ ;  /* 0x0000000000207805 */ /* 0x000fe4000001ff00 */
[----:B------:R-:W-:-:S02]  /*06d0*/  CS2R R34, SRZ ;  /* 0x0000000000227805 */ /* 0x000fc4000001ff00 */
[----:B------:R-:W-:Y:S02]  /*06e0*/  CS2R R36, SRZ ;  /* 0x0000000000247805 */ /* 0x000fe4000001ff00 */
[----:B------:R-:W-:Y:S02]  /*06f0*/  CS2R R38, SRZ ;  /* 0x0000000000267805 */ /* 0x000fe4000001ff00 */
[----:B------:R-:W-:Y:S01]  /*0700*/  LOP3.LUT R51, R51, 0x70, RZ, 0xc0, !PT ;  /* 0x0000007033337812 */ /* 0x000fe200078ec0ff */
[----:B------:R-:W-:Y:S06]  /*0710*/  BRA `(.L_x_1) ;  /* 0x00000058003c7947 */ /* 0x000fec0003800000 */
.L_x_0:
[----:B------:R-:W-:Y:S01]  /*0720*/  IABS R19, R47 ;  /* 0x0000002f00137213 */ /* 0x000fe20000000000 */
[C---:B------:R-:W-:Y:S01]  /*0730*/  VIADD R22, R18.reuse, 0x1f ;  /* 0x0000001f12167836 */ /* 0x040fe20000000000 */
[----:B------:R-:W-:Y:S01]  /*0740*/  IABS R51, R46 ;  /* 0x0000002e00337213 */ /* 0x000fe20000000000 */
[C---:B------:R-:W-:Y:S01]  /*0750*/  VIADD R25, R18.reuse, 0x1e ;  /* 0x0000001e12197836 */ /* 0x040fe20000000000 */
[----:B------:R-:W0:Y:S01]  /*0760*/  I2F.RP R23, R19 ;  /* 0x0000001300177306 */ /* 0x000e220000209400 */
[C---:B------:R-:W-:Y:S01]  /*0770*/  VIADD R32, R18.reuse, 0x1d ;  /* 0x0000001d12207836 */ /* 0x040fe20000000000 */
[----:B------:R-:W-:Y:S01]  /*0780*/  IABS R78, R18 ;  /* 0x00000012004e7213 */ /* 0x000fe20000000000 */
[C---:B------:R-:W-:Y:S01]  /*0790*/  VIADD R33, R18.reuse, 0x1c ;  /* 0x0000001c12217836 */ /* 0x040fe20000000000 */
[----:B------:R-:W-:Y:S01]  /*07a0*/  IABS R26, R25 ;  /* 0x00000019001a7213 */ /* 0x000fe20000000000 */
[C---:B------:R-:W-:Y:S01]  /*07b0*/  VIADD R34, R18.reuse, 0x1b ;  /* 0x0000001b12227836 */ /* 0x040fe20000000000 */
[----:B------:R-:W-:Y:S01]  /*07c0*/  IABS R28, R32 ;  /* 0x00000020001c7213 */ /* 0x000fe20000000000 */
[----:B------:R-:W-:Y:S01]  /*07d0*/  VIADD R35, R18, 0x1a ;  /* 0x0000001a12237836 */ /* 0x000fe20000000000 */
[----:B------:R-:W-:Y:S01]  /*07e0*/  ISETP.GE.AND P5, PT, R32, RZ, PT ;  /* 0x000000ff2000720c */ /* 0x000fe20003fa6270 */
[C---:B------:R-:W-:Y:S01]  /*07f0*/  VIADD R37, R18.reuse, 0x15 ;  /* 0x0000001512257836 */ /* 0x040fe20000000000 */
[----:B------:R-:W-:Y:S01]  /*0800*/  IABS R29, R34 ;  /* 0x00000022001d7213 */ /* 0x000fe20000000000 */
[C---:B------:R-:W-:Y:S01]  /*0810*/  VIADD R39, R18.reuse, 0x14 ;  /* 0x0000001412277836 */ /* 0x040fe20000000000 */
[----:B------:R-:W-:Y:S01]  /*0820*/  IABS R31, R35 ;  /* 0x00000023001f7213 */ /* 0x000fe20000000000 */
[C---:B------:R-:W-:Y:S01]  /*0830*/  VIADD R41, R18.reuse, 0xe ;  /* 0x0000000e12297836 */ /* 0x040fe20000000000 */
[----:B------:R-:W-:Y:S01]  /*0840*/  ULDC UR5, c[0x0][0x240] ;  /* 0x0000900000057ab9 */ /* 0x000fe20000000800 */
[----:B0-----:R-:W0:Y:S01]  /*0850*/  MUFU.RCP R23, R23 ;  /* 0x0000001700177308 */ /* 0x001e220000001000 */
[C---:B------:R-:W-:Y:S01]  /*0860*/  VIADD R43, R18.reuse, 0xd ;  /* 0x0000000d122b7836 */ /* 0x040fe20000000000 */
[----:B------:R-:W-:Y:S01]  /*0870*/  USHF.R.S32.HI UR18, URZ, 0x1f, UR4 ;  /* 0x0000001f3f127899 */ /* 0x000fe20008011404 */
[C---:B------:R-:W-:Y:S01]  /*0880*/  VIADD R55, R18.reuse, 0xc ;  /* 0x0000000c12377836 */ /* 0x040fe20000000000 */
[----:B------:R-:W-:Y:S01]  /*0890*/  UIADD3 UR19, UR60, 0x2000, URZ ;  /* 0x000020003c137890 */ /* 0x000fe2000fffe03f */
[C---:B------:R-:W-:Y:S01]  /*08a0*/  VIADD R57, R18.reuse, 0x9 ;  /* 0x0000000912397836 */ /* 0x040fe20000000000 */
[----:B------:R-:W-:Y:S01]  /*08b0*/  IABS R52, R43 ;  /* 0x0000002b00347213 */ /* 0x000fe20000000000 */
        /* <DEDUP_REMOVED lines=8> */
[----:B------:R-:W-:Y:S01]  /*0940*/  VIADD R67, R18, 0x1 ;  /* 0x0000000112437836 */ /* 0x000fe20000000000 */
[----:B------:R-:W-:Y:S01]  /*0950*/  IABS R70, R63 ;  /* 0x0000003f00467213 */ /* 0x000fe20000000000 */
[----:B0-----:R-:W-:Y:S01]  /*0960*/  VIADD R20, R23, 0xffffffe ;  /* 0x0ffffffe17147836 */ /* 0x001fe20000000000 */
[----:B------:R-:W-:Y:S01]  /*0970*/  IABS R23, R22 ;  /* 0x0000001600177213 */ /* 0x000fe20000000000 */
[----:B------:R-:W-:Y:S01]  /*0980*/  ULDC UR29, c[0x0][0x238] ;  /* 0x00008e00001d7ab9 */ /* 0x000fe20000000800 */
[----:B------:R-:W-:Y:S01]  /*0990*/  IABS R74, R65 ;  /* 0x00000041004a7213 */ /* 0x000fe20000000000 */
[----:B------:R0:W1:Y:S01]  /*09a0*/  F2I.FTZ.U32.TRUNC.NTZ R21, R20 ;  /* 0x0000001400157305 */ /* 0x000062000021f000 */
[----:B------:R-:W-:Y:S01]  /*09b0*/  IABS R76, R67 ;  /* 0x00000043004c7213 */ /* 0x000fe20000000000 */
[----:B------:R-:W-:Y:S01]  /*09c0*/  USHF.R.U32.HI UR28, URZ, 0x4, UR60 ;  /* 0x000000043f1c7899 */ /* 0x000fe2000801163c */
[C---:B------:R-:W-:Y:S01]  /*09d0*/  LEA.HI R124, R0.reuse, 0x7e, RZ, 0x1a ;  /* 0x0000007e007c7811 */ /* 0x040fe200078fd0ff */
[----:B------:R-:W-:Y:S01]  /*09e0*/  ULEA.HI UR61, UR18, UR4, URZ, 0x7 ;  /* 0x00000004123d7291 */ /* 0x000fe2000f8f383f */
[C---:B------:R-:W-:Y:S01]  /*09f0*/  LEA.HI R125, R0.reuse, 0x6e, RZ, 0x1a ;  /* 0x0000006e007d7811 */ /* 0x040fe200078fd0ff */
[----:B------:R-:W-:Y:S01]  /*0a00*/  USHF.R.U32.HI UR19, URZ, 0x4, UR19 ;  /* 0x000000043f137899 */ /* 0x000fe20008011613 */
[C---:B------:R-:W-:Y:S01]  /*0a10*/  LEA.HI R126, R0.reuse, 0x5e, RZ, 0x1a ;  /* 0x0000005e007e7811 */ /* 0x040fe200078fd0ff */
[----:B------:R-:W-:Y:S01]  /*0a20*/  USHF.L.U32 UR18, UR29, 0x7, URZ ;  /* 0x000000071d127899 */ /* 0x000fe2000800063f */
[----:B0-----:R-:W-:Y:S01]  /*0a30*/  IMAD.MOV.U32 R20, RZ, RZ, RZ ;  /* 0x000000ffff147224 */ /* 0x001fe200078e00ff */
[----:B------:R-:W-:Y:S01]  /*0a40*/  ULDC.64 UR16, c[0x0][0x210] ;  /* 0x0000840000107ab9 */ /* 0x000fe20000000a00 */
[----:B------:R-:W-:Y:S01]  /*0a50*/  USGXT.U32 UR28, UR28, 0xe ;  /* 0x0000000e1c1c789a */ /* 0x000fe20008000000 */
[C---:B------:R-:W-:Y:S01]  /*0a60*/  LEA.HI R127, R0.reuse, 0x4e, RZ, 0x1a ;  /* 0x0000004e007f7811 */ /* 0x040fe200078fd0ff */
[----:B------:R-:W-:Y:S01]  /*0a70*/  USGXT.U32 UR30, UR19, 0xe ;  /* 0x0000000e131e789a */ /* 0x000fe20008000000 */
[C---:B------:R-:W-:Y:S01]  /*0a80*/  LEA.HI R128, R0.reuse, 0x3e, RZ, 0x1a ;  /* 0x0000003e00807811 */ /* 0x040fe200078fd0ff */
[----:B-1----:R-:W-:Y:S01]  /*0a90*/  IMAD.MOV R24, RZ, RZ, -R21 ;  /* 0x000000ffff187224 */ /* 0x002fe200078e0a15 */
[----:B------:R-:W-:Y:S01]  /*0aa0*/  UIADD3 UR19, UP0, UR28, 0x2, URZ ;  /* 0x000000021c137890 */ /* 0x000fe2000ff1e03f */
[----:B------:R-:W-:Y:S01]  /*0ab0*/  LEA.HI R129, R0, 0x2e, RZ, 0x1a ;  /* 0x0000002e00817811 */ /* 0x000fe200078fd0ff */
[----:B------:R-:W-:Y:S01]  /*0ac0*/  ULDC UR20, c[0x0][0x23c] ;  /* 0x00008f0000147ab9 */ /* 0x000fe20000000800 */
[----:B------:R-:W-:Y:S01]  /*0ad0*/  IMAD R27, R24, R19, RZ ;  /* 0x00000013181b7224 */ /* 0x000fe200078e02ff */
[----:B------:R-:W-:-:S02]  /*0ae0*/  USHF.L.U32 UR4, UR20, 0x7, URZ ;  /* 0x0000000714047899 */ /* 0x000fc4000800063f */
[----:B------:R-:W-:Y:S01]  /*0af0*/  IMAD R132, R3, UR20, RZ ;  /* 0x0000001403847c24 */ /* 0x000fe2000f8e02ff */
[C---:B------:R-:W-:Y:S01]  /*0b00*/  LOP3.LUT R130, R4.reuse, 0x7c, RZ, 0xfc, !PT ;  /* 0x0000007c04827812 */ /* 0x040fe200078efcff */
[----:B------:R-:W-:Y:S01]  /*0b10*/  IMAD.HI.U32 R24, R21, R27, R20 ;  /* 0x0000001b15187227 */ /* 0x000fe200078e0014 */
[----:B------:R-:W-:Y:S01]  /*0b20*/  IABS R27, R33 ;  /* 0x00000021001b7213 */ /* 0x000fe20000000000 */
[----:B------:R-:W-:Y:S01]  /*0b30*/  USHF.R.S32.HI UR61, URZ, 0x7, UR61 ;  /* 0x000000073f3d7899 */ /* 0x000fe2000801143d */
[----:B------:R-:W-:Y:S01]  /*0b40*/  LOP3.LUT R131, R4, 0x7a, RZ, 0xfc, !PT ;  /* 0x0000007a04837812 */ /* 0x000fe200078efcff */
[----:B------:R-:W-:Y:S01]  /*0b50*/  IMAD R122, R122, UR29, RZ ;  /* 0x0000001d7a7a7c24 */ /* 0x000fe2000f8e02ff */
[----:B------:R-:W-:Y:S01]  /*0b60*/  LOP3.LUT R82, R4, 0x20, RZ, 0xfc, !PT ;  /* 0x0000002004527812 */ /* 0x000fe200078efcff */
[----:B------:R-:W-:Y:S01]  /*0b70*/  IMAD.HI.U32 R20, R24, R23, RZ ;  /* 0x0000001718147227 */ /* 0x000fe200078e00ff */
[C---:B------:R-:W-:Y:S02]  /*0b80*/  LOP3.LUT R84, R4.reuse, 0x24, RZ, 0xfc, !PT ;  /* 0x0000002404547812 */ /* 0x040fe400078efcff */
[C---:B------:R-:W-:Y:S01]  /*0b90*/  LOP3.LUT R86, R4.reuse, 0x28, RZ, 0xfc, !PT ;  /* 0x0000002804567812 */ /* 0x040fe200078efcff */
[----:B------:R-:W-:Y:S01]  /*0ba0*/  IMAD.MOV R20, RZ, RZ, -R20 ;  /* 0x000000ffff147224 */ /* 0x000fe200078e0a14 */
[----:B------:R-:W-:Y:S01]  /*0bb0*/  LOP3.LUT R87, R4, 0x2a, RZ, 0xfc, !PT ;  /* 0x0000002a04577812 */ /* 0x000fe200078efcff */
[----:B------:R-:W-:Y:S01]  /*0bc0*/  IMAD.HI.U32 R21, R24, R26, RZ ;  /* 0x0000001a18157227 */ /* 0x000fe200078e00ff */
[----:B------:R-:W-:-:S02]  /*0bd0*/  LOP3.LUT R88, R4, 0x2c, RZ, 0xfc, !PT ;  /* 0x0000002c04587812 */ /* 0x000fc400078efcff */
[C---:B------:R-:W-:Y:S01]  /*0be0*/  LOP3.LUT R89, R4.reuse, 0x30, RZ, 0xfc, !PT ;  /* 0x0000003004597812 */ /* 0x040fe200078efcff */
[C---:B------:R-:W-:Y:S01]  /*0bf0*/  IMAD R20, R19.reuse, R20, R23 ;  /* 0x0000001413147224 */ /* 0x040fe200078e0217 */
[C---:B------:R-:W-:Y:S01]  /*0c00*/  LOP3.LUT R90, R4.reuse, 0x32, RZ, 0xfc, !PT ;  /* 0x00000032045a7812 */ /* 0x040fe200078efcff */
[----:B------:R-:W-:Y:S01]  /*0c10*/  IMAD.MOV R23, RZ, RZ, -R21 ;  /* 0x000000ffff177224 */ /* 0x000fe200078e0a15 */
[----:B------:R-:W-:Y:S01]  /*0c20*/  LOP3.LUT R91, R4, 0x34, RZ, 0xfc, !PT ;  /* 0x00000034045b7812 */ /* 0x000fe200078efcff */
[----:B------:R-:W-:Y:S01]  /*0c30*/  IMAD.HI.U32 R21, R24, R28, RZ ;  /* 0x0000001c18157227 */ /* 0x000fe200078e00ff */
[C---:B------:R-:W-:Y:S02]  /*0c40*/  ISETP.GT.U32.AND P0, PT, R19.reuse, R20, PT ;  /* 0x000000141300720c */ /* 0x040fe40003f04070 */
[C---:B------:R-:W-:Y:S01]  /*0c50*/  LOP3.LUT R92, R4.reuse, 0x36, RZ, 0xfc, !PT ;  /* 0x00000036045c7812 */ /* 0x040fe200078efcff */
[C---:B------:R-:W-:Y:S01]  /*0c60*/  IMAD R26, R19.reuse, R23, R26 ;  /* 0x00000017131a7224 */ /* 0x040fe200078e021a */
[C---:B------:R-:W-:Y:S01]  /*0c70*/  LOP3.LUT R93, R4.reuse, 0x38, RZ, 0xfc, !PT ;  /* 0x00000038045d7812 */ /* 0x040fe200078efcff */
[----:B------:R-:W-:Y:S01]  /*0c80*/  IMAD.MOV R23, RZ, RZ, -R21 ;  /* 0x000000ffff177224 */ /* 0x000fe200078e0a15 */
[----:B------:R-:W-:Y:S01]  /*0c90*/  LOP3.LUT R94, R4, 0x3a, RZ, 0xfc, !PT ;  /* 0x0000003a045e7812 */ /* 0x000fe200078efcff */
[----:B------:R-:W-:Y:S01]  /*0ca0*/  IMAD.HI.U32 R21, R24, R27, RZ ;  /* 0x0000001b18157227 */ /* 0x000fe200078e00ff */
[----:B------:R-:W-:-:S02]  /*0cb0*/  ISETP.GT.U32.AND P1, PT, R19, R26, PT ;  /* 0x0000001a1300720c */ /* 0x000fc40003f24070 */
[C---:B------:R-:W-:Y:S01]  /*0cc0*/  LOP3.LUT R95, R4.reuse, 0x3c, RZ, 0xfc, !PT ;  /* 0x0000003c045f7812 */ /* 0x040fe200078efcff */
[C---:B------:R-:W-:Y:S01]  /*0cd0*/  IMAD R28, R19.reuse, R23, R28 ;  /* 0x00000017131c7224 */ /* 0x040fe200078e021c */
[----:B------:R-:W-:Y:S01]  /*0ce0*/  LOP3.LUT R96, R4, 0x40, RZ, 0xfc, !PT ;  /* 0x0000004004607812 */ /* 0x000fe200078efcff */
[----:B------:R-:W-:Y:S01]  /*0cf0*/  @!P0 IMAD.IADD R20, R20, 0x1, -R19 ;  /* 0x0000000114148824 */ /* 0x000fe200078e0a13 */
[----:B------:R-:W-:Y:S01]  /*0d00*/  ISETP.GE.AND P0, PT, R22, RZ, PT ;  /* 0x000000ff1600720c */ /* 0x000fe20003f06270 */
[----:B------:R-:W-:Y:S01]  /*0d10*/  IMAD.MOV R30, RZ, RZ, -R21 ;  /* 0x000000ffff1e7224 */ /* 0x000fe200078e0a15 */
[C---:B------:R-:W-:Y:S01]  /*0d20*/  ISETP.GT.U32.AND P2, PT, R19.reuse, R28, PT ;  /* 0x0000001c1300720c */ /* 0x040fe20003f44070 */
[----:B------:R-:W-:Y:S01]  /*0d30*/  IMAD.MOV.U32 R23, RZ, RZ, R29 ;  /* 0x000000ffff177224 */ /* 0x000fe200078e001d */
[C---:B------:R-:W-:Y:S01]  /*0d40*/  ISETP.GT.U32.AND P6, PT, R19.reuse, R20, PT ;  /* 0x000000141300720c */ /* 0x040fe20003fc4070 */
[----:B------:R-:W-:Y:S01]  /*0d50*/  IMAD R22, R19, R30, R27 ;  /* 0x0000001e13167224 */ /* 0x000fe200078e021b */
[----:B------:R-:W-:Y:S01]  /*0d60*/  IABS R29, R37 ;  /* 0x00000025001d7213 */ /* 0x000fe20000000000 */
[----:B------:R-:W-:Y:S01]  /*0d70*/  IMAD.HI.U32 R21, R24, R23, RZ ;  /* 0x0000001718157227 */ /* 0x000fe200078e00ff */
[----:B------:R-:W-:-:S02]  /*0d80*/  LOP3.LUT R97, R4, 0x42, RZ, 0xfc, !PT ;  /* 0x0000004204617812 */ /* 0x000fc400078efcff */
[----:B------:R-:W-:Y:S01]  /*0d90*/  ISETP.GT.U32.AND P3, PT, R19, R22, PT ;  /* 0x000000161300720c */ /* 0x000fe20003f64070 */
[----:B------:R-:W-:Y:S01]  /*0da0*/  IMAD.MOV.U32 R27, RZ, RZ, R31 ;  /* 0x000000ffff1b7224 */ /* 0x000fe200078e001f */
[----:B------:R-:W-:Y:S01]  /*0db0*/  IABS R31, R39 ;  /* 0x00000027001f7213 */ /* 0x000fe20000000000 */
[----:B------:R-:W-:Y:S01]  /*0dc0*/  IMAD.MOV R30, RZ, RZ, -R21 ;  /* 0x000000ffff1e7224 */ /* 0x000fe200078e0a15 */
[----:B------:R-:W-:Y:S01]  /*0dd0*/  LOP3.LUT R98, R4, 0x44, RZ, 0xfc, !PT ;  /* 0x0000004404627812 */ /* 0x000fe200078efcff */
[--C-:B------:R-:W-:Y:S01]  /*0de0*/  @!P2 IMAD.IADD R28, R28, 0x1, -R19.reuse ;  /* 0x000000011c1ca824 */ /* 0x100fe200078e0a13 */
[----:B------:R-:W-:Y:S01]  /*0df0*/  ISETP.GE.AND P2, PT, R33, RZ, PT ;  /* 0x000000ff2100720c */ /* 0x000fe20003f46270 */
[----:B------:R-:W-:Y:S01]  /*0e00*/  @!P6 IMAD.IADD R20, R20, 0x1, -R19 ;  /* 0x000000011414e824 */ /* 0x000fe200078e0a13 */
[----:B------:R-:W-:Y:S01]  /*0e10*/  LOP3.LUT R99, R4, 0x46, RZ, 0xfc, !PT ;  /* 0x0000004604637812 */ /* 0x000fe200078efcff */
[----:B------:R-:W-:Y:S01]  /*0e20*/  IMAD.HI.U32 R21, R24, R27, RZ ;  /* 0x0000001b18157227 */ /* 0x000fe200078e00ff */
[----:B------:R-:W-:-:S02]  /*0e30*/  ISETP.GT.U32.AND P6, PT, R19, R28, PT ;  /* 0x0000001c1300720c */ /* 0x000fc40003fc4070 */
[C---:B------:R-:W-:Y:S01]  /*0e40*/  LOP3.LUT R100, R4.reuse, 0x48, RZ, 0xfc, !PT ;  /* 0x0000004804647812 */ /* 0x040fe200078efcff */
[----:B------:R-:W-:Y:S01]  /*0e50*/  IMAD.MOV R32, RZ, RZ, -R21 ;  /* 0x000000ffff207224 */ /* 0x000fe200078e0a15 */
[----:B------:R-:W-:Y:S01]  /*0e60*/  LOP3.LUT R101, R4, 0x4a, RZ, 0xfc, !PT ;  /* 0x0000004a04657812 */ /* 0x000fe200078efcff */
[----:B------:R-:W-:Y:S01]  /*0e70*/  @!P1 IMAD.IADD R26, R26, 0x1, -R19 ;  /* 0x000000011a1a9824 */ /* 0x000fe200078e0a13 */
[----:B------:R-:W-:Y:S01]  /*0e80*/  ISETP.GE.AND P1, PT, R25, RZ, PT ;  /* 0x000000ff1900720c */ /* 0x000fe20003f26270 */
[C---:B------:R-:W-:Y:S01]  /*0e90*/  IMAD R30, R19.reuse, R30, R23 ;  /* 0x0000001e131e7224 */ /* 0x040fe200078e0217 */
[C---:B------:R-:W-:Y:S01]  /*0ea0*/  LOP3.LUT R102, R4.reuse, 0x4c, RZ, 0xfc, !PT ;  /* 0x0000004c04667812 */ /* 0x040fe200078efcff */
[----:B------:R-:W-:Y:S01]  /*0eb0*/  IMAD.MOV.U32 R23, RZ, RZ, R20 ;  /* 0x000000ffff177224 */ /* 0x000fe200078e0014 */
[C---:B------:R-:W-:Y:S01]  /*0ec0*/  ISETP.GT.U32.AND P4, PT, R19.reuse, R26, PT ;  /* 0x0000001a1300720c */ /* 0x040fe20003f84070 */
[C---:B------:R-:W-:Y:S01]  /*0ed0*/  IMAD R20, R19.reuse, R32, R27 ;  /* 0x0000002013147224 */ /* 0x040fe200078e021b */
[----:B------:R-:W-:Y:S01]  /*0ee0*/  LOP3.LUT R103, R4, 0x50, RZ, 0xfc, !PT ;  /* 0x0000005004677812 */ /* 0x000fe200078efcff */
[--C-:B------:R-:W-:Y:S01]  /*0ef0*/  @!P3 IMAD.IADD R22, R22, 0x1, -R19.reuse ;  /* 0x000000011616b824 */ /* 0x100fe200078e0a13 */
[----:B------:R-:W-:Y:S01]  /*0f00*/  LOP3.LUT R104, R4, 0x52, RZ, 0xfc, !PT ;  /* 0x0000005204687812 */ /* 0x000fe200078efcff */
[----:B------:R-:W-:Y:S01]  /*0f10*/  @!P6 IMAD.IADD R28, R28, 0x1, -R19 ;  /* 0x000000011c1ce824 */ /* 0x000fe200078e0a13 */
[C---:B------:R-:W-:Y:S01]  /*0f20*/  ISETP.GT.U32.AND P6, PT, R19.reuse, R20, PT ;  /* 0x000000141300720c */ /* 0x040fe20003fc4070 */
[C---:B------:R-:W-:Y:S01]  /*0f30*/  VIADD R25, R18.reuse, 0x19 ;  /* 0x0000001912197836 */ /* 0x040fe20000000000 */
[C---:B------:R-:W-:Y:S01]  /*0f40*/  ISETP.GT.U32.AND P3, PT, R19.reuse, R22, PT ;  /* 0x000000161300720c */ /* 0x040fe20003f64070 */
[----:B------:R-:W-:Y:S01]  /*0f50*/  VIADD R27, R18, 0x18 ;  /* 0x00000018121b7836 */ /* 0x000fe20000000000 */
[----:B------:R-:W-:Y:S01]  /*0f60*/  LOP3.LUT R105, R4, 0x54, RZ, 0xfc, !PT ;  /* 0x0000005404697812 */ /* 0x000fe200078efcff */
[----:B------:R-:W-:Y:S01]  /*0f70*/  @!P0 IMAD.MOV R23, RZ, RZ, -R23 ;  /* 0x000000ffff178224 */ /* 0x000fe200078e0a17 */
[----:B------:R-:W-:Y:S01]  /*0f80*/  IABS R32, R25 ;  /* 0x0000001900207213 */ /* 0x000fe20000000000 */
[----:B------:R-:W-:Y:S01]  /*0f90*/  @!P4 IMAD.IADD R26, R26, 0x1, -R19 ;  /* 0x000000011a1ac824 */ /* 0x000fe200078e0a13 */
[----:B------:R-:W-:Y:S01]  /*0fa0*/  ISETP.GT.U32.AND P4, PT, R19, R30, PT ;  /* 0x0000001e1300720c */ /* 0x000fe20003f84070 */
[----:B------:R-:W-:Y:S01]  /*0fb0*/  VIADD R33, R18, 0x17 ;  /* 0x0000001712217836 */ /* 0x000fe20000000000 */
[----:B------:R-:W-:Y:S01]  /*0fc0*/  ISETP.GE.AND P0, PT, R34, RZ, PT ;  /* 0x000000ff2200720c */ /* 0x000fe20003f06270 */
[----:B------:R-:W-:Y:S01]  /*0fd0*/  IMAD.HI.U32 R21, R24, R32, RZ ;  /* 0x0000002018157227 */ /* 0x000fe200078e00ff */
[----:B------:R-:W-:-:S02]  /*0fe0*/  IABS R34, R27 ;  /* 0x0000001b00227213 */ /* 0x000fc40000000000 */
[----:B------:R-:W-:Y:S01]  /*0ff0*/  IABS R36, R33 ;  /* 0x0000002100247213 */ /* 0x000fe20000000000 */
[--C-:B------:R-:W-:Y:S01]  /*1000*/  @!P6 IMAD.IADD R20, R20, 0x1, -R19.reuse ;  /* 0x000000011414e824 */ /* 0x100fe200078e0a13 */
[----:B------:R-:W-:Y:S01]  /*1010*/  LOP3.LUT R106, R4, 0x56, RZ, 0xfc, !PT ;  /* 0x00000056046a7812 */ /* 0x000fe200078efcff */
[----:B------:R-:W-:Y:S01]  /*1020*/  @!P3 IMAD.IADD R22, R22, 0x1, -R19 ;  /* 0x000000011616b824 */ /* 0x000fe200078e0a13 */
[----:B------:R-:W-:Y:S01]  /*1030*/  ISETP.GE.AND P3, PT, R25, RZ, PT ;  /* 0x000000ff1900720c */ /* 0x000fe20003f66270 */
[----:B------:R-:W-:Y:S01]  /*1040*/  IMAD.MOV R25, RZ, RZ, -R21 ;  /* 0x000000ffff197224 */ /* 0x000fe200078e0a15 */
[----:B------:R-:W-:Y:S01]  /*1050*/  ISETP.GT.U32.AND P6, PT, R19, R20, PT ;  /* 0x000000141300720c */ /* 0x000fe20003fc4070 */
[----:B------:R-:W-:Y:S01]  /*1060*/  IMAD.HI.U32 R21, R24, R34, RZ ;  /* 0x0000002218157227 */ /* 0x000fe200078e00ff */
[C---:B------:R-:W-:Y:S02]  /*1070*/  LOP3.LUT R107, R4.reuse, 0x58, RZ, 0xfc, !PT ;  /* 0x00000058046b7812 */ /* 0x040fe400078efcff */
[C---:B------:R-:W-:Y:S01]  /*1080*/  LOP3.LUT R108, R4.reuse, 0x5a, RZ, 0xfc, !PT ;  /* 0x0000005a046c7812 */ /* 0x040fe200078efcff */
[----:B------:R-:W-:Y:S01]  /*1090*/  IMAD.MOV R21, RZ, RZ, -R21 ;  /* 0x000000ffff157224 */ /* 0x000fe200078e0a15 */
[----:B------:R-:W-:Y:S01]  /*10a0*/  LOP3.LUT R109, R4, 0x5c, RZ, 0xfc, !PT ;  /* 0x0000005c046d7812 */ /* 0x000fe200078efcff */
[--C-:B------:R-:W-:Y:S01]  /*10b0*/  @!P4 IMAD.IADD R30, R30, 0x1, -R19.reuse ;  /* 0x000000011e1ec824 */ /* 0x100fe200078e0a13 */
[----:B------:R-:W-:Y:S01]  /*10c0*/  ISETP.GE.AND P4, PT, R35, RZ, PT ;  /* 0x000000ff2300720c */ /* 0x000fe20003f86270 */
[C---:B------:R-:W-:Y:S01]  /*10d0*/  IMAD R34, R19.reuse, R21, R34 ;  /* 0x0000001513227224 */ /* 0x040fe200078e0222 */
[----:B------:R-:W-:Y:S01]  /*10e0*/  LOP3.LUT R110, R4, 0x60, RZ, 0xfc, !PT ;  /* 0x00000060046e7812 */ /* 0x000fe200078efcff */
[----:B------:R-:W-:Y:S01]  /*10f0*/  @!P1 IMAD.MOV R26, RZ, RZ, -R26 ;  /* 0x000000ffff1a9224 */ /* 0x000fe200078e0a1a */
[C---:B------:R-:W-:Y:S01]  /*1100*/  ISETP.GT.U32.AND P1, PT, R19.reuse, R30, PT ;  /* 0x0000001e1300720c */ /* 0x040fe20003f24070 */
[----:B------:R-:W-:Y:S01]  /*1110*/  @!P6 IMAD.IADD R20, R20, 0x1, -R19 ;  /* 0x000000011414e824 */ /* 0x000fe200078e0a13 */
[C---:B------:R-:W-:Y:S01]  /*1120*/  ISETP.GT.U32.AND P6, PT, R19.reuse, R34, PT ;  /* 0x000000221300720c */ /* 0x040fe20003fc4070 */
[----:B------:R-:W-:Y:S01]  /*1130*/  VIADD R35, R18, 0x16 ;  /* 0x0000001612237836 */ /* 0x000fe20000000000 */
[C---:B------:R-:W-:Y:S01]  /*1140*/  LOP3.LUT R111, R4.reuse, 0x62, RZ, 0xfc, !PT ;  /* 0x00000062046f7812 */ /* 0x040fe200078efcff */
[----:B------:R-:W-:Y:S01]  /*1150*/  IMAD R32, R19, R25, R32 ;  /* 0x0000001913207224 */ /* 0x000fe200078e0220 */
[----:B------:R-:W-:Y:S01]  /*1160*/  LOP3.LUT R112, R4, 0x64, RZ, 0xfc, !PT ;  /* 0x0000006404707812 */ /* 0x000fe200078efcff */
[----:B------:R-:W-:Y:S01]  /*1170*/  IMAD.HI.U32 R21, R24, R36, RZ ;  /* 0x0000002418157227 */ /* 0x000fe200078e00ff */
[----:B------:R-:W-:-:S02]  /*1180*/  IABS R38, R35 ;  /* 0x0000002300267213 */ /* 0x000fc40000000000 */
[C---:B------:R-:W-:Y:S01]  /*1190*/  LOP3.LUT R113, R4.reuse, 0x66, RZ, 0xfc, !PT ;  /* 0x0000006604717812 */ /* 0x040fe200078efcff */
[----:B------:R-:W-:Y:S01]  /*11a0*/  IMAD.MOV R21, RZ, RZ, -R21 ;  /* 0x000000ffff157224 */ /* 0x000fe200078e0a15 */
[----:B------:R-:W-:Y:S01]  /*11b0*/  LOP3.LUT R114, R4, 0x68, RZ, 0xfc, !PT ;  /* 0x0000006804727812 */ /* 0x000fe200078efcff */
[--C-:B------:R-:W-:Y:S01]  /*11c0*/  @!P1 IMAD.IADD R30, R30, 0x1, -R19.reuse ;  /* 0x000000011e1e9824 */ /* 0x100fe200078e0a13 */
[C---:B------:R-:W-:Y:S01]  /*11d0*/  ISETP.GT.U32.AND P1, PT, R19.reuse, R32, PT ;  /* 0x000000201300720c */ /* 0x040fe20003f24070 */
[----:B------:R-:W-:Y:S01]  /*11e0*/  IMAD.HI.U32 R25, R24, R38, RZ ;  /* 0x0000002618197227 */ /* 0x000fe200078e00ff */
[C---:B------:R-:W-:Y:S02]  /*11f0*/  LOP3.LUT R115, R4.reuse, 0x6a, RZ, 0xfc, !PT ;  /* 0x0000006a04737812 */ /* 0x040fe400078efcff */
[----:B------:R-:W-:Y:S01]  /*1200*/  LOP3.LUT R116, R4, 0x6c, RZ, 0xfc, !PT ;  /* 0x0000006c04747812 */ /* 0x000fe200078efcff */
[----:B------:R-:W-:Y:S01]  /*1210*/  @!P6 IMAD.IADD R34, R34, 0x1, -R19 ;  /* 0x000000012222e824 */ /* 0x000fe200078e0a13 */
[C---:B------:R-:W-:Y:S01]  /*1220*/  LOP3.LUT R117, R4.reuse, 0x70, RZ, 0xfc, !PT ;  /* 0x0000007004757812 */ /* 0x040fe200078efcff */
[----:B------:R-:W-:Y:S01]  /*1230*/  IMAD.MOV R25, RZ, RZ, -R25 ;  /* 0x000000ffff197224 */ /* 0x000fe200078e0a19 */
[----:B------:R-:W-:Y:S01]  /*1240*/  LOP3.LUT R118, R4, 0x72, RZ, 0xfc, !PT ;  /* 0x0000007204767812 */ /* 0x000fe200078efcff */
[C---:B------:R-:W-:Y:S01]  /*1250*/  IMAD R36, R19.reuse, R21, R36 ;  /* 0x0000001513247224 */ /* 0x040fe200078e0224 */
[----:B------:R-:W-:Y:S01]  /*1260*/  ISETP.GT.U32.AND P6, PT, R19, R34, PT ;  /* 0x000000221300720c */ /* 0x000fe20003fc4070 */
[----:B------:R-:W-:Y:S01]  /*1270*/  IMAD.HI.U32 R21, R24, R29, RZ ;  /* 0x0000001d18157227 */ /* 0x000fe200078e00ff */
[----:B------:R-:W-:-:S02]  /*1280*/  LOP3.LUT R119, R4, 0x74, RZ, 0xfc, !PT ;  /* 0x0000007404777812 */ /* 0x000fc400078efcff */
[C---:B------:R-:W-:Y:S01]  /*1290*/  LOP3.LUT R120, R4.reuse, 0x76, RZ, 0xfc, !PT ;  /* 0x0000007604787812 */ /* 0x040fe200078efcff */
[----:B------:R-:W-:Y:S01]  /*12a0*/  IMAD R38, R19, R25, R38 ;  /* 0x0000001913267224 */ /* 0x000fe200078e0226 */
[----:B------:R-:W-:Y:S01]  /*12b0*/  LOP3.LUT R121, R4, 0x78, RZ, 0xfc, !PT ;  /* 0x0000007804797812 */ /* 0x000fe200078efcff */
[----:B------:R-:W-:Y:S02]  /*12c0*/  IMAD.MOV.U32 R25, RZ, RZ, R22 ;  /* 0x000000ffff197224 */ /* 0x000fe400078e0016 */
[----:B------:R-:W-:Y:S02]  /*12d0*/  IMAD.MOV R22, RZ, RZ, -R21 ;  /* 0x000000ffff167224 */ /* 0x000fe400078e0a15 */
[----:B------:R-:W-:Y:S01]  /*12e0*/  @!P1 IMAD.IADD R32, R32, 0x1, -R19 ;  /* 0x0000000120209824 */ /* 0x000fe200078e0a13 */
[----:B------:R-:W-:Y:S01]  /*12f0*/  ISETP.GE.AND P1, PT, R27, RZ, PT ;  /* 0x000000ff1b00720c */ /* 0x000fe20003f26270 */
[----:B------:R-:W-:Y:S02]  /*1300*/  IMAD.MOV.U32 R27, RZ, RZ, R20 ;  /* 0x000000ffff1b7224 */ /* 0x000fe400078e0014 */
[----:B------:R-:W-:-:S02]  /*1310*/  IMAD R20, R19, R22, R29 ;  /* 0x0000001613147224 */ /* 0x000fc400078e021d */
[----:B------:R-:W-:Y:S02]  /*1320*/  @!P6 IMAD.IADD R34, R34, 0x1, -R19 ;  /* 0x000000012222e824 */ /* 0x000fe400078e0a13 */
[----:B------:R-:W-:Y:S01]  /*1330*/  @!P5 IMAD.MOV R28, RZ, RZ, -R28 ;  /* 0x000000ffff1cd224 */ /* 0x000fe200078e0a1c */
[C---:B------:R-:W-:Y:S01]  /*1340*/  ISETP.GT.U32.AND P6, PT, R19.reuse, R20, PT ;  /* 0x000000141300720c */ /* 0x040fe20003fc4070 */
[----:B------:R-:W-:Y:S01]  /*1350*/  @!P4 IMAD.MOV R27, RZ, RZ, -R27 ;  /* 0x000000ffff1bc224 */ /* 0x000fe200078e0a1b */
[C---:B------:R-:W-:Y:S01]  /*1360*/  ISETP.GT.U32.AND P5, PT, R19.reuse, R32, PT ;  /* 0x000000201300720c */ /* 0x040fe20003fa4070 */
[----:B------:R-:W-:Y:S01]  /*1370*/  VIADD R29, R18, 0x13 ;  /* 0x00000013121d7836 */ /* 0x000fe20000000000 */
[----:B------:R-:W-:Y:S01]  /*1380*/  ISETP.GT.U32.AND P4, PT, R19, R38, PT ;  /* 0x000000261300720c */ /* 0x000fe20003f84070 */
[----:B------:R-:W-:-:S03]  /*1390*/  IMAD.HI.U32 R21, R24, R31, RZ ;  /* 0x0000001f18157227 */ /* 0x000fc600078e00ff */
[----:B------:R-:W-:Y:S01]  /*13a0*/  IABS R40, R29 ;  /* 0x0000001d00287213 */ /* 0x000fe20000000000 */
[----:B------:R-:W-:Y:S02]  /*13b0*/  IMAD.MOV R22, RZ, RZ, -R21 ;  /* 0x000000ffff167224 */ /* 0x000fe400078e0a15 */
[----:B------:R-:W-:Y:S02]  /*13c0*/  @!P1 IMAD.MOV R34, RZ, RZ, -R34 ;  /* 0x000000ffff229224 */ /* 0x000fe400078e0a22 */
[----:B------:R-:W-:Y:S02]  /*13d0*/  @!P6 IMAD.IADD R20, R20, 0x1, -R19 ;  /* 0x000000011414e824 */ /* 0x000fe400078e0a13 */
[----:B------:R-:W-:-:S03]  /*13e0*/  IMAD.HI.U32 R21, R24, R40, RZ ;  /* 0x0000002818157227 */ /* 0x000fc600078e00ff */
[C---:B------:R-:W-:Y:S01]  /*13f0*/  ISETP.GT.U32.AND P6, PT, R19.reuse, R20, PT ;  /* 0x000000141300720c */ /* 0x040fe20003fc4070 */
[----:B------:R-:W-:Y:S02]  /*1400*/  IMAD R22, R19, R22, R31 ;  /* 0x0000001613167224 */ /* 0x000fe400078e021f */
[--C-:B------:R-:W-:Y:S01]  /*1410*/  @!P5 IMAD.IADD R32, R32, 0x1, -R19.reuse ;  /* 0x000000012020d824 */ /* 0x100fe200078e0a13 */
[----:B------:R-:W-:Y:S01]  /*1420*/  ISETP.GE.AND P5, PT, R35, RZ, PT ;  /* 0x000000ff2300720c */ /* 0x000fe20003fa6270 */
[----:B------:R-:W-:Y:S01]  /*1430*/  VIADD R31, R18, 0x12 ;  /* 0x00000012121f7836 */ /* 0x000fe20000000000 */
[C---:B------:R-:W-:Y:S01]  /*1440*/  ISETP.GT.U32.AND P1, PT, R19.reuse, R22, PT ;  /* 0x000000161300720c */ /* 0x040fe20003f24070 */
[----:B------:R-:W-:Y:S02]  /*1450*/  @!P4 IMAD.IADD R38, R38, 0x1, -R19 ;  /* 0x000000012626c824 */ /* 0x000fe400078e0a13 */
[----:B------:R-:W-:Y:S01]  /*1460*/  IMAD.MOV R21, RZ, RZ, -R21 ;  /* 0x000000ffff157224 */ /* 0x000fe200078e0a15 */
[----:B------:R-:W-:Y:S01]  /*1470*/  IABS R42, R31 ;  /* 0x0000001f002a7213 */ /* 0x000fe20000000000 */
[----:B------:R-:W-:Y:S01]  /*1480*/  @!P3 IMAD.MOV R32, RZ, RZ, -R32 ;  /* 0x000000ffff20b224 */ /* 0x000fe200078e0a20 */
[C---:B------:R-:W-:Y:S01]  /*1490*/  ISETP.GT.U32.AND P3, PT, R19.reuse, R38, PT ;  /* 0x000000261300720c */ /* 0x040fe20003f64070 */
[----:B------:R-:W-:-:S02]  /*14a0*/  IMAD R40, R19, R21, R40 ;  /* 0x0000001513287224 */ /* 0x000fc400078e0228 */
[----:B------:R-:W-:Y:S02]  /*14b0*/  @!P6 IMAD.IADD R20, R20, 0x1, -R19 ;  /* 0x000000011414e824 */ /* 0x000fe400078e0a13 */
[----:B------:R-:W-:Y:S01]  /*14c0*/  IMAD.HI.U32 R21, R24, R42, RZ ;  /* 0x0000002a18157227 */ /* 0x000fe200078e00ff */
[----:B------:R-:W-:-:S03]  /*14d0*/  ISETP.GT.U32.AND P6, PT, R19, R40, PT ;  /* 0x000000281300720c */ /* 0x000fc60003fc4070 */
[----:B------:R-:W-:Y:S01]  /*14e0*/  @!P2 IMAD.MOV R25, RZ, RZ, -R25 ;  /* 0x000000ffff19a224 */ /* 0x000fe200078e0a19 */
[----:B------:R-:W-:Y:S01]  /*14f0*/  ISETP.GT.U32.AND P2, PT, R19, R36, PT ;  /* 0x000000241300720c */ /* 0x000fe20003f44070 */
[----:B------:R-:W-:Y:S01]  /*1500*/  @!P0 IMAD.MOV R30, RZ, RZ, -R30 ;  /* 0x000000ffff1e8224 */ /* 0x000fe200078e0a1e */
[----:B------:R-:W-:Y:S01]  /*1510*/  ISETP.GE.AND P0, PT, R33, RZ, PT ;  /* 0x000000ff2100720c */ /* 0x000fe20003f06270 */
[C---:B------:R-:W-:Y:S02]  /*1520*/  VIADD R33, R18.reuse, 0x11 ;  /* 0x0000001112217836 */ /* 0x040fe40000000000 */
[----:B------:R-:W-:Y:S02]  /*1530*/  IMAD.MOV R21, RZ, RZ, -R21 ;  /* 0x000000ffff157224 */ /* 0x000fe400078e0a15 */
[----:B------:R-:W-:Y:S01]  /*1540*/  VIADD R35, R18, 0x10 ;  /* 0x0000001012237836 */ /* 0x000fe20000000000 */
[----:B------:R-:W-:Y:S01]  /*1550*/  IABS R44, R33 ;  /* 0x00000021002c7213 */ /* 0x000fe20000000000 */
[--C-:B------:R-:W-:Y:S01]  /*1560*/  @!P3 IMAD.IADD R38, R38, 0x1, -R19.reuse ;  /* 0x000000012626b824 */ /* 0x100fe200078e0a13 */
[----:B------:R-:W-:Y:S01]  /*1570*/  ISETP.GE.AND P3, PT, R29, RZ, PT ;  /* 0x000000ff1d00720c */ /* 0x000fe20003f66270 */
[--C-:B------:R-:W-:Y:S01]  /*1580*/  @!P1 IMAD.IADD R22, R22, 0x1, -R19.reuse ;  /* 0x0000000116169824 */ /* 0x100fe200078e0a13 */
[----:B------:R-:W-:Y:S01]  /*1590*/  IABS R48, R35 ;  /* 0x0000002300307213 */ /* 0x000fe20000000000 */
[----:B------:R-:W-:Y:S01]  /*15a0*/  IMAD R42, R19, R21, R42 ;  /* 0x00000015132a7224 */ /* 0x000fe200078e022a */
[----:B------:R-:W-:Y:S01]  /*15b0*/  ISETP.GE.AND P1, PT, R31, RZ, PT ;  /* 0x000000ff1f00720c */ /* 0x000fe20003f26270 */
[----:B------:R-:W-:Y:S01]  /*15c0*/  @!P6 IMAD.IADD R40, R40, 0x1, -R19 ;  /* 0x000000012828e824 */ /* 0x000fe200078e0a13 */
[C---:B------:R-:W-:Y:S01]  /*15d0*/  ISETP.GT.U32.AND P6, PT, R19.reuse, R22, PT ;  /* 0x000000161300720c */ /* 0x040fe20003fc4070 */
[----:B------:R-:W-:Y:S01]  /*15e0*/  @!P5 IMAD.MOV R38, RZ, RZ, -R38 ;  /* 0x000000ffff26d224 */ /* 0x000fe200078e0a26 */
[----:B------:R-:W-:Y:S01]  /*15f0*/  ISETP.GT.U32.AND P5, PT, R19, R42, PT ;  /* 0x0000002a1300720c */ /* 0x000fe20003fa4070 */
[----:B------:R-:W-:-:S04]  /*1600*/  IMAD.HI.U32 R29, R24, R44, RZ ;  /* 0x0000002c181d7227 */ /* 0x000fc800078e00ff */
[----:B------:R-:W-:-:S04]  /*1610*/  IMAD.HI.U32 R21, R24, R48, RZ ;  /* 0x0000003018157227 */ /* 0x000fc800078e00ff */
[----:B------:R-:W-:Y:S01]  /*1620*/  @!P2 IMAD.IADD R36, R36, 0x1, -R19 ;  /* 0x000000012424a824 */ /* 0x000fe200078e0a13 */
[----:B------:R-:W-:Y:S01]  /*1630*/  ISETP.GE.AND P2, PT, R37, RZ, PT ;  /* 0x000000ff2500720c */ /* 0x000fe20003f46270 */
[----:B------:R-:W-:Y:S02]  /*1640*/  IMAD.MOV R29, RZ, RZ, -R29 ;  /* 0x000000ffff1d7224 */ /* 0x000fe400078e0a1d */
[----:B------:R-:W-:Y:S01]  /*1650*/  VIADD R37, R18, 0xf ;  /* 0x0000000f12257836 */ /* 0x000fe20000000000 */
[C---:B------:R-:W-:Y:S01]  /*1660*/  ISETP.GT.U32.AND P4, PT, R19.reuse, R36, PT ;  /* 0x000000241300720c */ /* 0x040fe20003f84070 */
[----:B------:R-:W-:Y:S02]  /*1670*/  IMAD.MOV R21, RZ, RZ, -R21 ;  /* 0x000000ffff157224 */ /* 0x000fe400078e0a15 */
[C---:B------:R-:W-:Y:S01]  /*1680*/  IMAD R44, R19.reuse, R29, R44 ;  /* 0x0000001d132c7224 */ /* 0x040fe200078e022c */
[----:B------:R-:W-:Y:S01]  /*1690*/  IABS R50, R37 ;  /* 0x0000002500327213 */ /* 0x000fe20000000000 */
[----:B------:R-:W-:-:S02]  /*16a0*/  IMAD R48, R19, R21, R48 ;  /* 0x0000001513307224 */ /* 0x000fc400078e0230 */
[--C-:B------:R-:W-:Y:S01]  /*16b0*/  @!P6 IMAD.IADD R22, R22, 0x1, -R19.reuse ;  /* 0x000000011616e824 */ /* 0x100fe200078e0a13 */
[C---:B------:R-:W-:Y:S01]  /*16c0*/  ISETP.GT.U32.AND P6, PT, R19.reuse, R44, PT ;  /* 0x0000002c1300720c */ /* 0x040fe20003fc4070 */
[----:B------:R-:W-:Y:S01]  /*16d0*/  @!P5 IMAD.IADD R42, R42, 0x1, -R19 ;  /* 0x000000012a2ad824 */ /* 0x000fe200078e0a13 */
[----:B------:R-:W-:Y:S01]  /*16e0*/  ISETP.GT.U32.AND P5, PT, R19, R48, PT ;  /* 0x000000301300720c */ /* 0x000fe20003fa4070 */
[----:B------:R-:W-:Y:S02]  /*16f0*/  IMAD.MOV.U32 R29, RZ, RZ, R20 ;  /* 0x000000ffff1d7224 */ /* 0x000fe400078e0014 */
[----:B------:R-:W-:-:S04]  /*1700*/  IMAD.HI.U32 R20, R24, R50, RZ ;  /* 0x0000003218147227 */ /* 0x000fc800078e00ff */
[----:B------:R-:W-:Y:S02]  /*1710*/  IMAD.MOV R20, RZ, RZ, -R20 ;  /* 0x000000ffff147224 */ /* 0x000fe400078e0a14 */
[----:B------:R-:W-:Y:S02]  /*1720*/  IMAD.MOV.U32 R31, RZ, RZ, R22 ;  /* 0x000000ffff1f7224 */ /* 0x000fe400078e0016 */
[C---:B------:R-:W-:Y:S01]  /*1730*/  IMAD R50, R19.reuse, R20, R50 ;  /* 0x0000001413327224 */ /* 0x040fe200078e0232 */
[----:B------:R-:W-:Y:S01]  /*1740*/  IABS R20, R41 ;  /* 0x0000002900147213 */ /* 0x000fe20000000000 */
[--C-:B------:R-:W-:Y:S01]  /*1750*/  @!P6 IMAD.IADD R44, R44, 0x1, -R19.reuse ;  /* 0x000000012c2ce824 */ /* 0x100fe200078e0a13 */
[----:B------:R-:W-:Y:S01]  /*1760*/  ISETP.GT.U32.AND P6, PT, R19, R42, PT ;  /* 0x0000002a1300720c */ /* 0x000fe20003fc4070 */
[----:B------:R-:W-:Y:S02]  /*1770*/  @!P5 IMAD.IADD R48, R48, 0x1, -R19 ;  /* 0x000000013030d824 */ /* 0x000fe400078e0a13 */
[----:B------:R-:W-:-:S02]  /*1780*/  IMAD.MOV.U32 R22, RZ, RZ, R20 ;  /* 0x000000ffff167224 */ /* 0x000fc400078e0014 */
[----:B------:R-:W-:Y:S01]  /*1790*/  @!P4 IMAD.IADD R36, R36, 0x1, -R19 ;  /* 0x000000012424c824 */ /* 0x000fe200078e0a13 */
[----:B------:R-:W-:Y:S01]  /*17a0*/  ISETP.GT.U32.AND P5, PT, R19, R48, PT ;  /* 0x000000301300720c */ /* 0x000fe20003fa4070 */
[----:B------:R-:W-:Y:S01]  /*17b0*/  IMAD.HI.U32 R20, R24, R22, RZ ;  /* 0x0000001618147227 */ /* 0x000fe200078e00ff */
[----:B------:R-:W-:-:S03]  /*17c0*/  ISETP.GE.AND P4, PT, R39, RZ, PT ;  /* 0x000000ff2700720c */ /* 0x000fc60003f86270 */
[----:B------:R-:W-:Y:S02]  /*17d0*/  IMAD.MOV R20, RZ, RZ, -R20 ;  /* 0x000000ffff147224 */ /* 0x000fe400078e0a14 */
[----:B------:R-:W-:Y:S01]  /*17e0*/  @!P0 IMAD.MOV R36, RZ, RZ, -R36 ;  /* 0x000000ffff248224 */ /* 0x000fe200078e0a24 */
[C---:B------:R-:W-:Y:S01]  /*17f0*/  ISETP.GT.U32.AND P0, PT, R19.reuse, R40, PT ;  /* 0x000000281300720c */ /* 0x040fe20003f04070 */
[--C-:B------:R-:W-:Y:S01]  /*1800*/  @!P6 IMAD.IADD R42, R42, 0x1, -R19.reuse ;  /* 0x000000012a2ae824 */ /* 0x100fe200078e0a13 */
[C---:B------:R-:W-:Y:S01]  /*1810*/  ISETP.GT.U32.AND P6, PT, R19.reuse, R50, PT ;  /* 0x000000321300720c */ /* 0x040fe20003fc4070 */
[C---:B------:R-:W-:Y:S02]  /*1820*/  IMAD R22, R19.reuse, R20, R22 ;  /* 0x0000001413167224 */ /* 0x040fe400078e0216 */
[----:B------:R-:W-:Y:S01]  /*1830*/  @!P5 IMAD.IADD R48, R48, 0x1, -R19 ;  /* 0x000000013030d824 */ /* 0x000fe200078e0a13 */
[----:B------:R-:W0:Y:S01]  /*1840*/  I2F.RP R20, R51 ;  /* 0x0000003300147306 */ /* 0x000e220000209400 */
[----:B------:R-:W-:Y:S01]  /*1850*/  @!P4 IMAD.MOV R31, RZ, RZ, -R31 ;  /* 0x000000ffff1fc224 */ /* 0x000fe200078e0a1f */
[C---:B------:R-:W-:Y:S01]  /*1860*/  ISETP.GT.U32.AND P5, PT, R19.reuse, R22, PT ;  /* 0x000000161300720c */ /* 0x040fe20003fa4070 */
[----:B------:R-:W-:Y:S01]  /*1870*/  IMAD.HI.U32 R21, R24, R52, RZ ;  /* 0x0000003418157227 */ /* 0x000fe200078e00ff */
[----:B------:R-:W-:-:S03]  /*1880*/  ISETP.GT.U32.AND P4, PT, R19, R44, PT ;  /* 0x0000002c1300720c */ /* 0x000fc60003f84070 */
[--C-:B------:R-:W-:Y:S01]  /*1890*/  @!P0 IMAD.IADD R40, R40, 0x1, -R19.reuse ;  /* 0x0000000128288824 */ /* 0x100fe200078e0a13 */
[----:B------:R-:W-:Y:S01]  /*18a0*/  ISETP.GE.AND P0, PT, R35, RZ, PT ;  /* 0x000000ff2300720c */ /* 0x000fe20003f06270 */
[----:B------:R-:W-:Y:S02]  /*18b0*/  @!P6 IMAD.IADD R50, R50, 0x1, -R19 ;  /* 0x000000013232e824 */ /* 0x000fe400078e0a13 */
[----:B------:R-:W-:Y:S02]  /*18c0*/  VIADD R35, R18, 0xb ;  /* 0x0000000b12237836 */ /* 0x000fe40000000000 */
[----:B------:R-:W-:Y:S01]  /*18d0*/  @!P2 IMAD.MOV R29, RZ, RZ, -R29 ;  /* 0x000000ffff1da224 */ /* 0x000fe200078e0a1d */
[----:B------:R-:W-:Y:S01]  /*18e0*/  ISETP.GE.AND P2, PT, R33, RZ, PT ;  /* 0x000000ff2100720c */ /* 0x000fe20003f46270 */
[----:B------:R-:W-:Y:S01]  /*18f0*/  @!P5 IMAD.IADD R22, R22, 0x1, -R19 ;  /* 0x000000011616d824 */ /* 0x000fe200078e0a13 */
[----:B------:R-:W-:Y:S01]  /*1900*/  ISETP.GT.U32.AND P5, PT, R19, R50, PT ;  /* 0x000000321300720c */ /* 0x000fe20003fa4070 */
[----:B------:R-:W-:Y:S01]  /*1910*/  IMAD.HI.U32 R33, R24, R54, RZ ;  /* 0x0000003618217227 */ /* 0x000fe200078e00ff */
[----:B------:R-:W-:Y:S01]  /*1920*/  IABS R56, R35 ;  /* 0x0000002300387213 */ /* 0x000fe20000000000 */
[----:B0-----:R-:W0:Y:S02]  /*1930*/  MUFU.RCP R20, R20 ;  /* 0x0000001400147308 */ /* 0x001e240000001000 */
[----:B------:R-:W-:-:S02]  /*1940*/  IMAD.MOV R21, RZ, RZ, -R21 ;  /* 0x000000ffff157224 */ /* 0x000fc400078e0a15 */
[----:B------:R-:W-:Y:S01]  /*1950*/  @!P4 IMAD.IADD R44, R44, 0x1, -R19 ;  /* 0x000000012c2cc824 */ /* 0x000fe200078e0a13 */
[----:B------:R-:W-:Y:S01]  /*1960*/  ISETP.GE.AND P4, PT, R37, RZ, PT ;  /* 0x000000ff2500720c */ /* 0x000fe20003f86270 */
[----:B------:R-:W-:Y:S02]  /*1970*/  IMAD.MOV R33, RZ, RZ, -R33 ;  /* 0x000000ffff217224 */ /* 0x000fe400078e0a21 */
[C---:B------:R-:W-:Y:S02]  /*1980*/  IMAD R52, R19.reuse, R21, R52 ;  /* 0x0000001513347224 */ /* 0x040fe400078e0234 */
[----:B------:R-:W-:Y:S02]  /*1990*/  VIADD R37, R18, 0xa ;  /* 0x0000000a12257836 */ /* 0x000fe40000000000 */
[----:B------:R-:W-:Y:S01]  /*19a0*/  IMAD.HI.U32 R21, R24, R56, RZ ;  /* 0x0000003818157227 */ /* 0x000fe200078e00ff */
[C---:B------:R-:W-:Y:S02]  /*19b0*/  ISETP.GT.U32.AND P6, PT, R19.reuse, R52, PT ;  /* 0x000000341300720c */ /* 0x040fe40003fc4070 */
[----:B------:R-:W-:Y:S01]  /*19c0*/  IABS R58, R37 ;  /* 0x00000025003a7213 */ /* 0x000fe20000000000 */
[----:B------:R-:W-:-:S02]  /*19d0*/  IMAD R54, R19, R33, R54 ;  /* 0x0000002113367224 */ /* 0x000fc400078e0236 */
[----:B------:R-:W-:Y:S02]  /*19e0*/  IMAD.MOV R21, RZ, RZ, -R21 ;  /* 0x000000ffff157224 */ /* 0x000fe400078e0a15 */
[----:B------:R-:W-:Y:S01]  /*19f0*/  @!P5 IMAD.IADD R50, R50, 0x1, -R19 ;  /* 0x000000013232d824 */ /* 0x000fe200078e0a13 */
[C---:B------:R-:W-:Y:S01]  /*1a00*/  ISETP.GT.U32.AND P5, PT, R19.reuse, R54, PT ;  /* 0x000000361300720c */ /* 0x040fe20003fa4070 */
[----:B------:R-:W-:Y:S02]  /*1a10*/  IMAD R56, R19, R21, R56 ;  /* 0x0000001513387224 */ /* 0x000fe400078e0238 */
[----:B------:R-:W-:-:S04]  /*1a20*/  IMAD.HI.U32 R21, R24, R58, RZ ;  /* 0x0000003a18157227 */ /* 0x000fc800078e00ff */
[----:B------:R-:W-:Y:S02]  /*1a30*/  IMAD.MOV R21, RZ, RZ, -R21 ;  /* 0x000000ffff157224 */ /* 0x000fe400078e0a15 */
[----:B------:R-:W-:-:S04]  /*1a40*/  IMAD.HI.U32 R33, R24, R60, RZ ;  /* 0x0000003c18217227 */ /* 0x000fc800078e00ff */
[C---:B------:R-:W-:Y:S02]  /*1a50*/  IMAD R58, R19.reuse, R21, R58 ;  /* 0x00000015133a7224 */ /* 0x040fe400078e023a */
[----:B------:R-:W-:Y:S02]  /*1a60*/  @!P5 IMAD.IADD R54, R54, 0x1, -R19 ;  /* 0x000000013636d824 */ /* 0x000fe400078e0a13 */
[----:B------:R-:W-:Y:S01]  /*1a70*/  IMAD.MOV R33, RZ, RZ, -R33 ;  /* 0x000000ffff217224 */ /* 0x000fe200078e0a21 */
[----:B------:R-:W-:Y:S01]  /*1a80*/  ISETP.GT.U32.AND P5, PT, R19, R58, PT ;  /* 0x0000003a1300720c */ /* 0x000fe20003fa4070 */
[----:B------:R-:W-:-:S04]  /*1a90*/  IMAD.HI.U32 R39, R24, R62, RZ ;  /* 0x0000003e18277227 */ /* 0x000fc800078e00ff */
[C---:B------:R-:W-:Y:S02]  /*1aa0*/  IMAD R60, R19.reuse, R33, R60 ;  /* 0x00000021133c7224 */ /* 0x040fe400078e023c */
[----:B------:R-:W-:Y:S01]  /*1ab0*/  @!P3 IMAD.MOV R40, RZ, RZ, -R40 ;  /* 0x000000ffff28b224 */ /* 0x000fe200078e0a28 */
[C---:B------:R-:W-:Y:S01]  /*1ac0*/  ISETP.GT.U32.AND P3, PT, R19.reuse, R22, PT ;  /* 0x000000161300720c */ /* 0x040fe20003f64070 */
[----:B------:R-:W-:Y:S02]  /*1ad0*/  @!P6 IMAD.IADD R52, R52, 0x1, -R19 ;  /* 0x000000013434e824 */ /* 0x000fe400078e0a13 */
[----:B------:R-:W-:Y:S02]  /*1ae0*/  IMAD.MOV R39, RZ, RZ, -R39 ;  /* 0x000000ffff277224 */ /* 0x000fe400078e0a27 */
[----:B------:R-:W-:Y:S01]  /*1af0*/  @!P5 IMAD.IADD R58, R58, 0x1, -R19 ;  /* 0x000000013a3ad824 */ /* 0x000fe200078e0a13 */
[C---:B------:R-:W-:Y:S01]  /*1b00*/  ISETP.GT.U32.AND P5, PT, R19.reuse, R60, PT ;  /* 0x0000003c1300720c */ /* 0x040fe20003fa4070 */
[C---:B------:R-:W-:Y:S01]  /*1b10*/  IMAD R62, R19.reuse, R39, R62 ;  /* 0x00000027133e7224 */ /* 0x040fe200078e023e */
[----:B------:R-:W-:Y:S01]  /*1b20*/  ISETP.GT.U32.AND P6, PT, R19, R52, PT ;  /* 0x000000341300720c */ /* 0x000fe20003fc4070 */
[----:B------:R-:W-:-:S02]  /*1b30*/  VIADD R39, R18, 0x7 ;  /* 0x0000000712277836 */ /* 0x000fc40000000000 */
[----:B0-----:R-:W-:Y:S02]  /*1b40*/  VIADD R20, R20, 0xffffffe ;  /* 0x0ffffffe14147836 */ /* 0x001fe40000000000 */
[--C-:B------:R-:W-:Y:S01]  /*1b50*/  @!P3 IMAD.IADD R22, R22, 0x1, -R19.reuse ;  /* 0x000000011616b824 */ /* 0x100fe200078e0a13 */
[----:B------:R-:W-:Y:S01]  /*1b60*/  IABS R64, R39 ;  /* 0x0000002700407213 */ /* 0x000fe20000000000 */
[----:B------:R-:W0:Y:S01]  /*1b70*/  F2I.FTZ.U32.TRUNC.NTZ R21, R20 ;  /* 0x0000001400157305 */ /* 0x000e22000021f000 */
[C---:B------:R-:W-:Y:S01]  /*1b80*/  ISETP.GT.U32.AND P3, PT, R19.reuse, R56, PT ;  /* 0x000000381300720c */ /* 0x040fe20003f64070 */
[----:B------:R-:W-:Y:S01]  /*1b90*/  @!P1 IMAD.MOV R42, RZ, RZ, -R42 ;  /* 0x000000ffff2a9224 */ /* 0x000fe200078e0a2a */
[C---:B------:R-:W-:Y:S01]  /*1ba0*/  ISETP.GT.U32.AND P1, PT, R19.reuse, R54, PT ;  /* 0x000000361300720c */ /* 0x040fe20003f24070 */
[----:B------:R-:W-:Y:S01]  /*1bb0*/  @!P5 IMAD.IADD R60, R60, 0x1, -R19 ;  /* 0x000000013c3cd824 */ /* 0x000fe200078e0a13 */
[----:B------:R-:W-:Y:S01]  /*1bc0*/  ISETP.GT.U32.AND P5, PT, R19, R62, PT ;  /* 0x0000003e1300720c */ /* 0x000fe20003fa4070 */
[----:B------:R-:W-:-:S04]  /*1bd0*/  IMAD.HI.U32 R33, R24, R64, RZ ;  /* 0x0000004018217227 */ /* 0x000fc800078e00ff */
[----:B------:R-:W-:Y:S01]  /*1be0*/  @!P6 IMAD.IADD R52, R52, 0x1, -R19 ;  /* 0x000000013434e824 */ /* 0x000fe200078e0a13 */
[----:B------:R-:W-:Y:S01]  /*1bf0*/  ISETP.GE.AND P6, PT, R41, RZ, PT ;  /* 0x000000ff2900720c */ /* 0x000fe20003fc6270 */
[----:B------:R-:W-:Y:S02]  /*1c00*/  VIADD R41, R18, 0x6 ;  /* 0x0000000612297836 */ /* 0x000fe40000000000 */
[----:B------:R-:W-:Y:S02]  /*1c10*/  IMAD.MOV R33, RZ, RZ, -R33 ;  /* 0x000000ffff217224 */ /* 0x000fe400078e0a21 */
[----:B------:R-:W-:Y:S01]  /*1c20*/  @!P3 IMAD.IADD R56, R56, 0x1, -R19 ;  /* 0x000000013838b824 */ /* 0x000fe200078e0a13 */
[----:B------:R-:W-:Y:S01]  /*1c30*/  IABS R66, R41 ;  /* 0x0000002900427213 */ /* 0x000fe20000000000 */
[----:B------:R-:W-:Y:S01]  /*1c40*/  IMAD R64, R19, R33, R64 ;  /* 0x0000002113407224 */ /* 0x000fe200078e0240 */
[----:B------:R-:W-:Y:S01]  /*1c50*/  ISETP.GE.AND P3, PT, R43, RZ, PT ;  /* 0x000000ff2b00720c */ /* 0x000fe20003f66270 */
[----:B0-----:R-:W-:-:S02]  /*1c60*/  IMAD.MOV R72, RZ, RZ, -R21 ;  /* 0x000000ffff487224 */ /* 0x001fc400078e0a15 */
[----:B------:R-:W-:Y:S01]  /*1c70*/  @!P5 IMAD.IADD R62, R62, 0x1, -R19 ;  /* 0x000000013e3ed824 */ /* 0x000fe200078e0a13 */
[----:B------:R-:W-:Y:S01]  /*1c80*/  ISETP.GT.U32.AND P5, PT, R19, R64, PT ;  /* 0x000000401300720c */ /* 0x000fe20003fa4070 */
[----:B------:R-:W-:-:S04]  /*1c90*/  IMAD.HI.U32 R43, R24, R66, RZ ;  /* 0x00000042182b7227 */ /* 0x000fc800078e00ff */
[----:B------:R-:W-:Y:S02]  /*1ca0*/  IMAD.MOV.U32 R20, RZ, RZ, RZ ;  /* 0x000000ffff147224 */ /* 0x000fe400078e00ff */
[----:B------:R-:W-:Y:S02]  /*1cb0*/  IMAD R53, R72, R51, RZ ;  /* 0x0000003348357224 */ /* 0x000fe400078e02ff */
[----:B------:R-:W-:-:S04]  /*1cc0*/  IMAD.HI.U32 R45, R24, R68, RZ ;  /* 0x00000044182d7227 */ /* 0x000fc800078e00ff */
[----:B------:R-:W-:Y:S02]  /*1cd0*/  IMAD.MOV R43, RZ, RZ, -R43 ;  /* 0x000000ffff2b7224 */ /* 0x000fe400078e0a2b */
[----:B------:R-:W-:-:S04]  /*1ce0*/  IMAD.HI.U32 R20, R21, R53, R20 ;  /* 0x0000003515147227 */ /* 0x000fc800078e0014 */
[----:B------:R-:W-:Y:S02]  /*1cf0*/  VIADD R53, R18, 0x3 ;  /* 0x0000000312357836 */ /* 0x000fe40000000000 */
[----:B------:R-:W-:Y:S01]  /*1d00*/  @!P2 IMAD.MOV R44, RZ, RZ, -R44 ;  /* 0x000000ffff2ca224 */ /* 0x000fe200078e0a2c */
[C---:B------:R-:W-:Y:S01]  /*1d10*/  ISETP.GT.U32.AND P2, PT, R19.reuse, R56, PT ;  /* 0x000000381300720c */ /* 0x040fe20003f44070 */
[----:B------:R-:W-:Y:S01]  /*1d20*/  IMAD.MOV R45, RZ, RZ, -R45 ;  /* 0x000000ffff2d7224 */ /* 0x000fe200078e0a2d */
[----:B------:R-:W-:Y:S01]  /*1d30*/  IABS R72, R53 ;  /* 0x0000003500487213 */ /* 0x000fe20000000000 */
[----:B------:R-:W-:Y:S02]  /*1d40*/  IMAD R66, R19, R43, R66 ;  /* 0x0000002b13427224 */ /* 0x000fe400078e0242 */
[----:B------:R-:W-:-:S04]  /*1d50*/  IMAD.HI.U32 R49, R24, R70, RZ ;  /* 0x0000004618317227 */ /* 0x000fc800078e00ff */
[C---:B------:R-:W-:Y:S02]  /*1d60*/  IMAD R68, R19.reuse, R45, R68 ;  /* 0x0000002d13447224 */ /* 0x040fe400078e0244 */
[----:B------:R-:W-:Y:S01]  /*1d70*/  @!P5 IMAD.IADD R64, R64, 0x1, -R19 ;  /* 0x000000014040d824 */ /* 0x000fe200078e0a13 */
[C---:B------:R-:W-:Y:S01]  /*1d80*/  ISETP.GT.U32.AND P5, PT, R19.reuse, R66, PT ;  /* 0x000000421300720c */ /* 0x040fe20003fa4070 */
[----:B------:R-:W-:Y:S02]  /*1d90*/  IMAD.MOV R49, RZ, RZ, -R49 ;  /* 0x000000ffff317224 */ /* 0x000fe400078e0a31 */
[----:B------:R-:W-:Y:S01]  /*1da0*/  @!P3 IMAD.MOV R52, RZ, RZ, -R52 ;  /* 0x000000ffff34b224 */ /* 0x000fe200078e0a34 */
[C---:B------:R-:W-:Y:S01]  /*1db0*/  ISETP.GT.U32.AND P3, PT, R19.reuse, R64, PT ;  /* 0x000000401300720c */ /* 0x040fe20003f64070 */
[----:B------:R-:W-:Y:S01]  /*1dc0*/  @!P1 IMAD.IADD R54, R54, 0x1, -R19 ;  /* 0x0000000136369824 */ /* 0x000fe200078e0a13 */
[C---:B------:R-:W-:Y:S01]  /*1dd0*/  ISETP.GT.U32.AND P1, PT, R19.reuse, R68, PT ;  /* 0x000000441300720c */ /* 0x040fe20003f24070 */
[----:B------:R-:W-:Y:S01]  /*1de0*/  IMAD R70, R19, R49, R70 ;  /* 0x0000003113467224 */ /* 0x000fe200078e0246 */
[----:B------:R-:W-:Y:S01]  /*1df0*/  IABS R49, R2 ;  /* 0x0000000200317213 */ /* 0x000fe20000000000 */
[----:B------:R-:W-:-:S04]  /*1e00*/  IMAD.HI.U32 R21, R24, R72, RZ ;  /* 0x0000004818157227 */ /* 0x000fc800078e00ff */
[----:B------:R-:W-:-:S04]  /*1e10*/  IMAD.HI.U32 R33, R24, R74, RZ ;  /* 0x0000004a18217227 */ /* 0x000fc800078e00ff */
[----:B------:R-:W-:-:S04]  /*1e20*/  IMAD.HI.U32 R43, R24, R76, RZ ;  /* 0x0000004c182b7227 */ /* 0x000fc800078e00ff */
[----:B------:R-:W-:-:S04]  /*1e30*/  IMAD.HI.U32 R24, R24, R78, RZ ;  /* 0x0000004e18187227 */ /* 0x000fc800078e00ff */
[--C-:B------:R-:W-:Y:S01]  /*1e40*/  @!P2 IMAD.IADD R56, R56, 0x1, -R19.reuse ;  /* 0x000000013838a824 */ /* 0x100fe200078e0a13 */
[C---:B------:R-:W-:Y:S01]  /*1e50*/  ISETP.GT.U32.AND P2, PT, R19.reuse, R70, PT ;  /* 0x000000461300720c */ /* 0x040fe20003f44070 */
[----:B------:R-:W-:Y:S02]  /*1e60*/  IMAD.MOV R24, RZ, RZ, -R24 ;  /* 0x000000ffff187224 */ /* 0x000fe400078e0a18 */
[----:B------:R-:W-:Y:S01]  /*1e70*/  @!P4 IMAD.MOV R50, RZ, RZ, -R50 ;  /* 0x000000ffff32c224 */ /* 0x000fe200078e0a32 */
[C---:B------:R-:W-:Y:S01]  /*1e80*/  ISETP.GT.U32.AND P4, PT, R19.reuse, R60, PT ;  /* 0x0000003c1300720c */ /* 0x040fe20003f84070 */
[----:B------:R-:W-:Y:S01]  /*1e90*/  @!P0 IMAD.MOV R48, RZ, RZ, -R48 ;  /* 0x000000ffff308224 */ /* 0x000fe200078e0a30 */
[C---:B------:R-:W-:Y:S01]  /*1ea0*/  ISETP.GT.U32.AND P0, PT, R19.reuse, R58, PT ;  /* 0x0000003a1300720c */ /* 0x040fe20003f04070 */
[C---:B------:R-:W-:Y:S01]  /*1eb0*/  IMAD R78, R19.reuse, R24, R78 ;  /* 0x00000018134e7224 */ /* 0x040fe200078e024e */
[----:B------:R-:W-:Y:S01]  /*1ec0*/  LOP3.LUT R24, RZ, R47, RZ, 0x33, !PT ;  /* 0x0000002fff187212 */ /* 0x000fe200078e33ff */
[----:B------:R-:W-:Y:S01]  /*1ed0*/  @!P5 IMAD.IADD R66, R66, 0x1, -R19 ;  /* 0x000000014242d824 */ /* 0x000fe200078e0a13 */
[----:B------:R-:W-:Y:S01]  /*1ee0*/  ISETP.GT.U32.AND P5, PT, R19, R62, PT ;  /* 0x0000003e1300720c */ /* 0x000fe20003fa4070 */
[----:B------:R-:W-:-:S02]  /*1ef0*/  IMAD.MOV R33, RZ, RZ, -R33 ;  /* 0x000000ffff217224 */ /* 0x000fc400078e0a21 */
[--C-:B------:R-:W-:Y:S01]  /*1f00*/  @!P3 IMAD.IADD R64, R64, 0x1, -R19.reuse ;  /* 0x000000014040b824 */ /* 0x100fe200078e0a13 */
[----:B------:R-:W-:Y:S01]  /*1f10*/  ISETP.GT.U32.AND P3, PT, R19, R78, PT ;  /* 0x0000004e1300720c */ /* 0x000fe20003f64070 */
[----:B------:R-:W-:Y:S01]  /*1f20*/  @!P1 IMAD.IADD R68, R68, 0x1, -R19 ;  /* 0x0000000144449824 */ /* 0x000fe200078e0a13 */
[----:B------:R-:W-:Y:S01]  /*1f30*/  ISETP.GE.AND P1, PT, R55, RZ, PT ;  /* 0x000000ff3700720c */ /* 0x000fe20003f26270 */
[----:B------:R-:W-:Y:S02]  /*1f40*/  IMAD.MOV R45, RZ, RZ, -R21 ;  /* 0x000000ffff2d7224 */ /* 0x000fe400078e0a15 */
[----:B------:R-:W-:Y:S02]  /*1f50*/  IMAD.MOV R43, RZ, RZ, -R43 ;  /* 0x000000ffff2b7224 */ /* 0x000fe400078e0a2b */
[C---:B------:R-:W-:Y:S02]  /*1f60*/  IMAD R74, R19.reuse, R33, R74 ;  /* 0x00000021134a7224 */ /* 0x040fe400078e024a */
[----:B------:R-:W-:-:S02]  /*1f70*/  IMAD R72, R19, R45, R72 ;  /* 0x0000002d13487224 */ /* 0x000fc400078e0248 */
[--C-:B------:R-:W-:Y:S01]  /*1f80*/  @!P2 IMAD.IADD R70, R70, 0x1, -R19.reuse ;  /* 0x000000014646a824 */ /* 0x100fe200078e0a13 */
[----:B------:R-:W-:Y:S01]  /*1f90*/  ISETP.GE.AND P2, PT, R35, RZ, PT ;  /* 0x000000ff2300720c */ /* 0x000fe20003f46270 */
[C---:B------:R-:W-:Y:S02]  /*1fa0*/  IMAD R76, R19.reuse, R43, R76 ;  /* 0x0000002b134c7224 */ /* 0x040fe400078e024c */
[--C-:B------:R-:W-:Y:S01]  /*1fb0*/  @!P4 IMAD.IADD R60, R60, 0x1, -R19.reuse ;  /* 0x000000013c3cc824 */ /* 0x100fe200078e0a13 */
[C---:B------:R-:W-:Y:S01]  /*1fc0*/  ISETP.GT.U32.AND P4, PT, R19.reuse, R74, PT ;  /* 0x0000004a1300720c */ /* 0x040fe20003f84070 */
[--C-:B------:R-:W-:Y:S01]  /*1fd0*/  @!P0 IMAD.IADD R58, R58, 0x1, -R19.reuse ;  /* 0x000000013a3a8824 */ /* 0x100fe200078e0a13 */
[C---:B------:R-:W-:Y:S01]  /*1fe0*/  ISETP.GT.U32.AND P0, PT, R19.reuse, R72, PT ;  /* 0x000000481300720c */ /* 0x040fe20003f04070 */
[--C-:B------:R-:W-:Y:S01]  /*1ff0*/  @!P5 IMAD.IADD R62, R62, 0x1, -R19.reuse ;  /* 0x000000013e3ed824 */ /* 0x100fe200078e0a13 */
[----:B------:R-:W-:Y:S01]  /*2000*/  ISETP.GT.U32.AND P5, PT, R19, R76, PT ;  /* 0x0000004c1300720c */ /* 0x000fe20003fa4070 */
[----:B------:R-:W-:Y:S01]  /*2010*/  @!P3 IMAD.IADD R78, R78, 0x1, -R19 ;  /* 0x000000014e4eb824 */ /* 0x000fe200078e0a13 */
[----:B------:R-:W-:Y:S01]  /*2020*/  ISETP.GE.AND P3, PT, R39, RZ, PT ;  /* 0x000000ff2700720c */ /* 0x000fe20003f66270 */
[----:B------:R-:W-:Y:S01]  /*2030*/  @!P1 IMAD.MOV R54, RZ, RZ, -R54 ;  /* 0x000000ffff369224 */ /* 0x000fe200078e0a36 */
[----:B------:R-:W-:Y:S01]  /*2040*/  ISETP.GT.U32.AND P1, PT, R19, R68, PT ;  /* 0x000000441300720c */ /* 0x000fe20003f24070 */
[----:B------:R-:W-:-:S02]  /*2050*/  IMAD.MOV.U32 R33, RZ, RZ, R22 ;  /* 0x000000ffff217224 */ /* 0x000fc400078e0016 */
[----:B------:R-:W-:Y:S02]  /*2060*/  IMAD.MOV.U32 R21, RZ, RZ, R49 ;  /* 0x000000ffff157224 */ /* 0x000fe400078e0031 */
[----:B------:R-:W-:Y:S01]  /*2070*/  @!P2 IMAD.MOV R56, RZ, RZ, -R56 ;  /* 0x000000ffff38a224 */ /* 0x000fe200078e0a38 */
[C---:B------:R-:W-:Y:S01]  /*2080*/  ISETP.GT.U32.AND P2, PT, R19.reuse, R70, PT ;  /* 0x000000461300720c */ /* 0x040fe20003f44070 */
[----:B------:R-:W-:Y:S01]  /*2090*/  @!P6 IMAD.MOV R33, RZ, RZ, -R33 ;  /* 0x000000ffff21e224 */ /* 0x000fe200078e0a21 */
[----:B------:R-:W-:Y:S01]  /*20a0*/  ISETP.GT.U32.AND P6, PT, R19, R66, PT ;  /* 0x000000421300720c */ /* 0x000fe20003fc4070 */
[----:B------:R-:W-:Y:S01]  /*20b0*/  @!P4 IMAD.IADD R74, R74, 0x1, -R19 ;  /* 0x000000014a4ac824 */ /* 0x000fe200078e0a13 */
[----:B------:R-:W-:Y:S01]  /*20c0*/  ISETP.GE.AND P4, PT, R57, RZ, PT ;  /* 0x000000ff3900720c */ /* 0x000fe20003f86270 */
[----:B------:R-:W-:-:S04]  /*20d0*/  IMAD.HI.U32 R20, R20, R21, RZ ;  /* 0x0000001514147227 */ /* 0x000fc800078e00ff */
[--C-:B------:R-:W-:Y:S01]  /*20e0*/  @!P0 IMAD.IADD R72, R72, 0x1, -R19.reuse ;  /* 0x0000000148488824 */ /* 0x100fe200078e0a13 */
[----:B------:R-:W-:Y:S01]  /*20f0*/  ISETP.GE.AND P0, PT, R37, RZ, PT ;  /* 0x000000ff2500720c */ /* 0x000fe20003f06270 */
[--C-:B------:R-:W-:Y:S01]  /*2100*/  @!P5 IMAD.IADD R76, R76, 0x1, -R19.reuse ;  /* 0x000000014c4cd824 */ /* 0x100fe200078e0a13 */
[----:B------:R-:W-:Y:S01]  /*2110*/  ISETP.GE.AND P5, PT, R59, RZ, PT ;  /* 0x000000ff3b00720c */ /* 0x000fe20003fa6270 */
[----:B------:R-:W-:Y:S02]  /*2120*/  IMAD.MOV R20, RZ, RZ, -R20 ;  /* 0x000000ffff147224 */ /* 0x000fe400078e0a14 */
[----:B------:R-:W-:Y:S01]  /*2130*/  @!P3 IMAD.MOV R64, RZ, RZ, -R64 ;  /* 0x000000ffff40b224 */ /* 0x000fe200078e0a40 */
[----:B------:R-:W-:Y:S01]  /*2140*/  ISETP.GT.U32.AND P3, PT, R19, R78, PT ;  /* 0x0000004e1300720c */ /* 0x000fe20003f64070 */
[----:B------:R-:W-:Y:S01]  /*2150*/  @!P1 IMAD.IADD R68, R68, 0x1, -R19 ;  /* 0x0000000144449824 */ /* 0x000fe200078e0a13 */
[----:B------:R-:W-:Y:S01]  /*2160*/  ISETP.GE.AND P1, PT, R41, RZ, PT ;  /* 0x000000ff2900720c */ /* 0x000fe20003f26270 */
[----:B------:R-:W-:-:S02]  /*2170*/  IMAD R22, R51, R20, R21 ;  /* 0x0000001433167224 */ /* 0x000fc400078e0215 */
[--C-:B------:R-:W-:Y:S01]  /*2180*/  @!P2 IMAD.IADD R70, R70, 0x1, -R19.reuse ;  /* 0x000000014646a824 */ /* 0x100fe200078e0a13 */
[----:B------:R-:W0:Y:S01]  /*2190*/  LDC.64 R20, c[0x0][0x218] ;  /* 0x00008600ff147b82 */ /* 0x000e220000000a00 */
[--C-:B------:R-:W-:Y:S01]  /*21a0*/  @!P6 IMAD.IADD R66, R66, 0x1, -R19.reuse ;  /* 0x000000014242e824 */ /* 0x100fe200078e0a13 */
[----:B------:R-:W-:Y:S01]  /*21b0*/  ISETP.GE.AND P2, PT, R61, RZ, PT ;  /* 0x000000ff3d00720c */ /* 0x000fe20003f46270 */
[----:B------:R-:W-:Y:S01]  /*21c0*/  @!P4 IMAD.MOV R60, RZ, RZ, -R60 ;  /* 0x000000ffff3cc224 */ /* 0x000fe200078e0a3c */
[----:B------:R-:W-:Y:S01]  /*21d0*/  ISETP.GT.U32.AND P6, PT, R51, R22, PT ;  /* 0x000000163300720c */ /* 0x000fe20003fc4070 */
[----:B------:R-:W-:Y:S01]  /*21e0*/  @!P0 IMAD.MOV R58, RZ, RZ, -R58 ;  /* 0x000000ffff3a8224 */ /* 0x000fe200078e0a3a */
[C---:B------:R-:W-:Y:S01]  /*21f0*/  ISETP.GT.U32.AND P4, PT, R19.reuse, R74, PT ;  /* 0x0000004a1300720c */ /* 0x040fe20003f84070 */
[----:B------:R-:W-:Y:S01]  /*2200*/  @!P5 IMAD.MOV R62, RZ, RZ, -R62 ;  /* 0x000000ffff3ed224 */ /* 0x000fe200078e0a3e */
[C---:B------:R-:W-:Y:S01]  /*2210*/  ISETP.GT.U32.AND P0, PT, R19.reuse, R72, PT ;  /* 0x000000481300720c */ /* 0x040fe20003f04070 */
[----:B------:R-:W-:Y:S01]  /*2220*/  @!P3 IMAD.IADD R78, R78, 0x1, -R19 ;  /* 0x000000014e4eb824 */ /* 0x000fe200078e0a13 */
[----:B------:R-:W-:Y:S01]  /*2230*/  ISETP.GT.U32.AND P5, PT, R19, R76, PT ;  /* 0x0000004c1300720c */ /* 0x000fe20003fa4070 */
[----:B------:R-:W-:Y:S01]  /*2240*/  @!P1 IMAD.MOV R66, RZ, RZ, -R66 ;  /* 0x000000ffff429224 */ /* 0x000fe200078e0a42 */
[----:B------:R-:W-:Y:S01]  /*2250*/  ISETP.GE.AND P3, PT, R67, RZ, PT ;  /* 0x000000ff4300720c */ /* 0x000fe20003f66270 */
[----:B------:R-:W-:Y:S01]  /*2260*/  IMAD R123, R123, UR29, RZ ;  /* 0x0000001d7b7b7c24 */ /* 0x000fe2000f8e02ff */
[----:B------:R-:W-:Y:S01]  /*2270*/  ISETP.NE.AND P1, PT, R47, RZ, PT ;  /* 0x000000ff2f00720c */ /* 0x000fe20003f25270 */
[----:B------:R-:W-:Y:S01]  /*2280*/  @!P2 IMAD.MOV R68, RZ, RZ, -R68 ;  /* 0x000000ffff44a224 */ /* 0x000fe200078e0a44 */
[----:B------:R-:W-:Y:S01]  /*2290*/  ISETP.GE.AND P2, PT, R18, RZ, PT ;  /* 0x000000ff1200720c */ /* 0x000fe20003f46270 */
[----:B------:R-:W-:Y:S01]  /*22a0*/  @!P6 IMAD.IADD R22, R22, 0x1, -R51 ;  /* 0x000000011616e824 */ /* 0x000fe200078e0a33 */
[----:B------:R-:W-:Y:S01]  /*22b0*/  SEL R23, R24, R23, !P1 ;  /* 0x0000001718177207 */ /* 0x000fe20004800000 */
[--C-:B------:R-:W-:Y:S01]  /*22c0*/  @!P4 IMAD.IADD R74, R74, 0x1, -R19.reuse ;  /* 0x000000014a4ac824 */ /* 0x100fe200078e0a13 */
[----:B------:R-:W-:Y:S01]  /*22d0*/  ISETP.GE.AND P4, PT, R53, RZ, PT ;  /* 0x000000ff3500720c */ /* 0x000fe20003f86270 */
[--C-:B------:R-:W-:Y:S01]  /*22e0*/  @!P0 IMAD.IADD R72, R72, 0x1, -R19.reuse ;  /* 0x0000000148488824 */ /* 0x100fe200078e0a13 */
[----:B------:R-:W-:Y:S01]  /*22f0*/  SEL R26, R24, R26, !P1 ;  /* 0x0000001a181a7207 */ /* 0x000fe20004800000 */
[----:B------:R-:W-:Y:S01]  /*2300*/  @!P5 IMAD.IADD R76, R76, 0x1, -R19 ;  /* 0x000000014c4cd824 */ /* 0x000fe200078e0a13 */
[----:B------:R-:W-:Y:S01]  /*2310*/  ISETP.GE.AND P0, PT, R63, RZ, PT ;  /* 0x000000ff3f00720c */ /* 0x000fe20003f06270 */
[----:B------:R-:W-:Y:S01]  /*2320*/  IMAD R23, R23, UR5, RZ ;  /* 0x0000000517177c24 */ /* 0x000fe2000f8e02ff */
[----:B------:R-:W-:Y:S01]  /*2330*/  ISETP.GT.U32.AND P6, PT, R51, R22, PT ;  /* 0x000000163300720c */ /* 0x000fe20003fc4070 */
[----:B------:R-:W-:Y:S01]  /*2340*/  @!P3 IMAD.MOV R76, RZ, RZ, -R76 ;  /* 0x000000ffff4cb224 */ /* 0x000fe200078e0a4c */
[----:B------:R-:W-:Y:S01]  /*2350*/  SEL R28, R24, R28, !P1 ;  /* 0x0000001c181c7207 */ /* 0x000fe20004800000 */
[----:B------:R-:W-:Y:S01]  /*2360*/  IMAD R53, R26, UR5, RZ ;  /* 0x000000051a357c24 */ /* 0x000fe2000f8e02ff */
[----:B------:R-:W-:Y:S01]  /*2370*/  SHF.R.S32.HI R26, RZ, 0x1f, R23 ;  /* 0x0000001fff1a7819 */ /* 0x000fe20000011417 */
[----:B------:R-:W-:Y:S01]  /*2380*/  @!P2 IMAD.MOV R78, RZ, RZ, -R78 ;  /* 0x000000ffff4ea224 */ /* 0x000fe200078e0a4e */
[----:B0-----:R-:W-:Y:S01]  /*2390*/  IADD3 R81, P3, R23, R20, RZ ;  /* 0x0000001417517210 */ /* 0x001fe20007f7e0ff */
[----:B------:R-:W-:Y:S01]  /*23a0*/  IMAD R55, R28, UR5, RZ ;  /* 0x000000051c377c24 */ /* 0x000fe2000f8e02ff */
[----:B------:R-:W-:Y:S01]  /*23b0*/  ISETP.GE.AND P5, PT, R65, RZ, PT ;  /* 0x000000ff4100720c */ /* 0x000fe20003fa6270 */
[----:B------:R-:W-:Y:S01]  /*23c0*/  @!P4 IMAD.MOV R72, RZ, RZ, -R72 ;  /* 0x000000ffff48c224 */ /* 0x000fe200078e0a48 */
[----:B------:R-:W-:Y:S01]  /*23d0*/  SEL R30, R24, R30, !P1 ;  /* 0x0000001e181e7207 */ /* 0x000fe20004800000 */
[----:B------:R-:W-:Y:S01]  /*23e0*/  IMAD.X R63, R26, 0x1, R21, P3 ;  /* 0x000000011a3f7824 */ /* 0x000fe200018e0615 */
[C---:B------:R-:W-:Y:S01]  /*23f0*/  SEL R25, R24.reuse, R25, !P1 ;  /* 0x0000001918197207 */ /* 0x040fe20004800000 */
[----:B------:R-:W-:Y:S01]  /*2400*/  @!P0 IMAD.MOV R70, RZ, RZ, -R70 ;  /* 0x000000ffff468224 */ /* 0x000fe200078e0a46 */
[----:B------:R-:W-:Y:S01]  /*2410*/  SEL R19, R24, R52, !P1 ;  /* 0x0000003418137207 */ /* 0x000fe20004800000 */
[----:B------:R-:W-:Y:S01]  /*2420*/  IMAD R57, R30, UR5, RZ ;  /* 0x000000051e397c24 */ /* 0x000fe2000f8e02ff */
[----:B------:R-:W-:Y:S01]  /*2430*/  SEL R45, R24, R66, !P1 ;  /* 0x00000042182d7207 */ /* 0x000fe20004800000 */
[----:B------:R-:W-:Y:S01]  /*2440*/  @!P6 IMAD.IADD R22, R22, 0x1, -R51 ;  /* 0x000000011616e824 */ /* 0x000fe200078e0a33 */
[----:B------:R-:W-:Y:S01]  /*2450*/  SEL R47, R24, R68, !P1 ;  /* 0x00000044182f7207 */ /* 0x000fe20004800000 */
[----:B------:R-:W-:Y:S01]  /*2460*/  IMAD R25, R25, UR5, RZ ;  /* 0x0000000519197c24 */ /* 0x000fe2000f8e02ff */
[----:B------:R-:W-:Y:S01]  /*2470*/  SHF.R.S32.HI R66, RZ, 0x1f, R53 ;  /* 0x0000001fff427819 */ /* 0x000fe20000011435 */
[----:B------:R-:W-:Y:S01]  /*2480*/  @!P5 IMAD.MOV R74, RZ, RZ, -R74 ;  /* 0x000000ffff4ad224 */ /* 0x000fe200078e0a4a */
[-C--:B------:R-:W-:Y:S01]  /*2490*/  IADD3 R52, P2, R53, R20.reuse, RZ ;  /* 0x0000001435347210 */ /* 0x080fe20007f5e0ff */
[----:B------:R-:W-:Y:S01]  /*24a0*/  IMAD R19, R19, UR5, RZ ;  /* 0x0000000513137c24 */ /* 0x000fe2000f8e02ff */
[----:B------:R-:W-:Y:S01]  /*24b0*/  SHF.R.S32.HI R68, RZ, 0x1f, R55 ;  /* 0x0000001fff447819 */ /* 0x000fe20000011437 */
[----:B------:R-:W-:Y:S01]  /*24c0*/  IMAD R45, R45, UR5, RZ ;  /* 0x000000052d2d7c24 */ /* 0x000fe2000f8e02ff */
[----:B------:R-:W-:Y:S01]  /*24d0*/  IADD3 R53, P3, R55, R20, RZ ;  /* 0x0000001437357210 */ /* 0x000fe20007f7e0ff */
[--C-:B------:R-:W-:Y:S01]  /*24e0*/  IMAD.X R66, R66, 0x1, R21.reuse, P2 ;  /* 0x0000000142427824 */ /* 0x100fe200010e0615 */
[C---:B------:R-:W-:Y:S01]  /*24f0*/  SEL R32, R24.reuse, R32, !P1 ;  /* 0x0000002018207207 */ /* 0x040fe20004800000 */
[----:B------:R-:W-:Y:S01]  /*2500*/  IMAD R47, R47, UR5, RZ ;  /* 0x000000052f2f7c24 */ /* 0x000fe2000f8e02ff */
[----:B------:R-:W-:Y:S01]  /*2510*/  SEL R27, R24, R27, !P1 ;  /* 0x0000001b181b7207 */ /* 0x000fe20004800000 */
[----:B------:R-:W-:Y:S01]  /*2520*/  IMAD.X R68, R68, 0x1, R21, P3 ;  /* 0x0000000144447824 */ /* 0x000fe200018e0615 */
[----:B------:R-:W-:Y:S01]  /*2530*/  SEL R40, R24, R40, !P1 ;  /* 0x0000002818287207 */ /* 0x000fe20004800000 */
[----:B------:R-:W-:Y:S01]  /*2540*/  IMAD R61, R32, UR5, RZ ;  /* 0x00000005203d7c24 */ /* 0x000fe2000f8e02ff */
[----:B------:R-:W-:Y:S01]  /*2550*/  SEL R51, R24, R72, !P1 ;  /* 0x0000004818337207 */ /* 0x000fe20004800000 */
[----:B------:R-:W-:Y:S01]  /*2560*/  IMAD R27, R27, UR5, RZ ;  /* 0x000000051b1b7c24 */ /* 0x000fe2000f8e02ff */
[----:B------:R-:W-:Y:S01]  /*2570*/  SHF.R.S32.HI R72, RZ, 0x1f, R57 ;  /* 0x0000001fff487819 */ /* 0x000fe20000011439 */
[----:B------:R-:W-:Y:S01]  /*2580*/  IMAD R73, R40, UR5, RZ ;  /* 0x0000000528497c24 */ /* 0x000fe2000f8e02ff */
[----:B------:R-:W-:Y:S01]  /*2590*/  IADD3 R57, P3, R57, R20, RZ ;  /* 0x0000001439397210 */ /* 0x000fe20007f7e0ff */
[----:B------:R-:W-:Y:S01]  /*25a0*/  IMAD R51, R51, UR5, RZ ;  /* 0x0000000533337c24 */ /* 0x000fe2000f8e02ff */
[----:B------:R-:W-:Y:S01]  /*25b0*/  SEL R49, R24, R70, !P1 ;  /* 0x0000004618317207 */ /* 0x000fe20004800000 */
[----:B------:R-:W-:Y:S01]  /*25c0*/  IMAD R124, R124, UR29, RZ ;  /* 0x0000001d7c7c7c24 */ /* 0x000fe2000f8e02ff */
[----:B------:R-:W-:Y:S01]  /*25d0*/  SEL R34, R24, R34, !P1 ;  /* 0x0000002218227207 */ /* 0x000fe20004800000 */
[----:B------:R-:W-:Y:S01]  /*25e0*/  IMAD.X R72, R72, 0x1, R21, P3 ;  /* 0x0000000148487824 */ /* 0x000fe200018e0615 */
[----:B------:R-:W-:Y:S01]  /*25f0*/  SHF.R.S32.HI R70, RZ, 0x1f, R25 ;  /* 0x0000001fff467819 */ /* 0x000fe20000011419 */
[----:B------:R-:W-:Y:S01]  /*2600*/  IMAD R49, R49, UR5, RZ ;  /* 0x0000000531317c24 */ /* 0x000fe2000f8e02ff */
[----:B------:R-:W-:Y:S01]  /*2610*/  IADD3 R55, P2, R25, R20, RZ ;  /* 0x0000001419377210 */ /* 0x000fe20007f5e0ff */
[----:B------:R-:W-:Y:S01]  /*2620*/  IMAD R67, R34, UR5, RZ ;  /* 0x0000000522437c24 */ /* 0x000fe2000f8e02ff */
[C---:B------:R-:W-:Y:S01]  /*2630*/  SEL R33, R24.reuse, R33, !P1 ;  /* 0x0000002118217207 */ /* 0x040fe20004800000 */
        /* <DEDUP_REMOVED lines=15> */
[----:B------:R-:W-:Y:S01]  /*2730*/  SEL R35, R24, R54, !P1 ;  /* 0x0000003618237207 */ /* 0x000fe20004800000 */
[----:B------:R-:W-:Y:S01]  /*2740*/  IMAD R128, R128, UR29, RZ ;  /* 0x0000001d80807c24 */ /* 0x000fe2000f8e02ff */
[----:B------:R-:W-:Y:S01]  /*2750*/  SHF.R.S32.HI R26, RZ, 0x1f, R67 ;  /* 0x0000001fff1a7819 */ /* 0x000fe20000011443 */
[--C-:B------:R-:W-:Y:S01]  /*2760*/  IMAD.X R74, R74, 0x1, R21.reuse, P2 ;  /* 0x000000014a4a7824 */ /* 0x100fe200010e0615 */
[----:B------:R-:W-:Y:S01]  /*2770*/  IADD3 R54, P3, R67, R20, RZ ;  /* 0x0000001443367210 */ /* 0x000fe20007f7e0ff */
[----:B------:R-:W-:Y:S01]  /*2780*/  IMAD R129, R129, UR29, RZ ;  /* 0x0000001d81817c24 */ /* 0x000fe2000f8e02ff */
[----:B------:R-:W-:Y:S01]  /*2790*/  SEL R38, R24, R38, !P1 ;  /* 0x0000002618267207 */ /* 0x000fe20004800000 */
[----:B------:R-:W-:Y:S01]  /*27a0*/  IMAD R130, R130, UR29, RZ ;  /* 0x0000001d82827c24 */ /* 0x000fe2000f8e02ff */
[----:B------:R-:W-:Y:S01]  /*27b0*/  IADD3 R23, P2, R33, R20, RZ ;  /* 0x0000001421177210 */ /* 0x000fe20007f5e0ff */
[----:B------:R-:W-:Y:S01]  /*27c0*/  IMAD.X R77, R26, 0x1, R21, P3 ;  /* 0x000000011a4d7824 */ /* 0x000fe200018e0615 */
[----:B------:R-:W-:Y:S01]  /*27d0*/  SEL R37, R24, R56, !P1 ;  /* 0x0000003818257207 */ /* 0x000fe20004800000 */
[----:B------:R-:W-:Y:S01]  /*27e0*/  IMAD R131, R131, UR29, RZ ;  /* 0x0000001d83837c24 */ /* 0x000fe2000f8e02ff */
[----:B------:R-:W-:Y:S01]  /*27f0*/  R2UR UR53, R23 ;  /* 0x00000000173572ca */ /* 0x000fe200000e0000 */
[----:B------:R-:W-:Y:S01]  /*2800*/  IMAD R23, R38, UR5, RZ ;  /* 0x0000000526177c24 */ /* 0x000fe2000f8e02ff */
[----:B------:R-:W-:Y:S01]  /*2810*/  SHF.R.S32.HI R28, RZ, 0x1f, R69 ;  /* 0x0000001fff1c7819 */ /* 0x000fe20000011445 */
[----:B------:R-:W-:Y:S01]  /*2820*/  IMAD R25, R37, UR5, RZ ;  /* 0x0000000525197c24 */ /* 0x000fe2000f8e02ff */
[----:B------:R-:W-:Y:S01]  /*2830*/  IADD3 R56, P3, R69, R20, RZ ;  /* 0x0000001445387210 */ /* 0x000fe20007f7e0ff */
[----:B------:R-:W-:Y:S01]  /*2840*/  IMAD R133, R4, UR29, RZ ;  /* 0x0000001d04857c24 */ /* 0x000fe2000f8e02ff */
[----:B------:R-:W-:Y:S01]  /*2850*/  SEL R29, R24, R29, !P1 ;  /* 0x0000001d181d7207 */ /* 0x000fe20004800000 */
[----:B------:R-:W-:Y:S01]  /*2860*/  IMAD R136, R5, UR29, RZ ;  /* 0x0000001d05887c24 */ /* 0x000fe2000f8e02ff */
[----:B------:R-:W-:Y:S01]  /*2870*/  ISETP.GE.AND P6, PT, R2, RZ, PT ;  /* 0x000000ff0200720c */ /* 0x000fe20003fc6270 */
[----:B------:R-:W-:Y:S01]  /*2880*/  IMAD.X R67, R28, 0x1, R21, P3 ;  /* 0x000000011c437824 */ /* 0x000fe200018e0615 */
[----:B------:R-:W-:Y:S01]  /*2890*/  ISETP.NE.AND P0, PT, R46, RZ, PT ;  /* 0x000000ff2e00720c */ /* 0x000fe20003f05270 */
[----:B------:R-:W-:Y:S01]  /*28a0*/  IMAD R29, R29, UR5, RZ ;  /* 0x000000051d1d7c24 */ /* 0x000fe2000f8e02ff */
[----:B------:R-:W-:Y:S01]  /*28b0*/  SEL R39, R24, R58, !P1 ;  /* 0x0000003a18277207 */ /* 0x000fe20004800000 */
[----:B------:R-:W-:Y:S01]  /*28c0*/  IMAD R137, R121, UR29, RZ ;  /* 0x0000001d79897c24 */ /* 0x000fe2000f8e02ff */
        /* <DEDUP_REMOVED lines=8> */
[C---:B------:R-:W-:Y:S01]  /*2950*/  SEL R44, R24.reuse, R44, !P1 ;  /* 0x0000002c182c7207 */ /* 0x040fe20004800000 */
[----:B------:R-:W-:Y:S01]  /*2960*/  IMAD R31, R31, UR5, RZ ;  /* 0x000000051f1f7c24 */ /* 0x000fe2000f8e02ff */
[----:B------:R-:W-:Y:S01]  /*2970*/  SEL R41, R24, R60, !P1 ;  /* 0x0000003c18297207 */ /* 0x000fe20004800000 */
[----:B------:R-:W-:Y:S01]  /*2980*/  IMAD R75, R42, UR5, RZ ;  /* 0x000000052a4b7c24 */ /* 0x000fe2000f8e02ff */
[----:B------:R-:W-:Y:S01]  /*2990*/  SEL R48, R24, R48, !P1 ;  /* 0x0000003018307207 */ /* 0x000fe20004800000 */
[----:B------:R-:W-:Y:S01]  /*29a0*/  IMAD R79, R44, UR5, RZ ;  /* 0x000000052c4f7c24 */ /* 0x000fe2000f8e02ff */
[----:B------:R-:W-:Y:S01]  /*29b0*/  SHF.R.S32.HI R28, RZ, 0x1f, R29 ;  /* 0x0000001fff1c7819 */ /* 0x000fe2000001141d */
[----:B------:R-:W-:Y:S01]  /*29c0*/  @!P6 IMAD.MOV R22, RZ, RZ, -R22 ;  /* 0x000000ffff16e224 */ /* 0x000fe200078e0a16 */
[----:B------:R-:W-:Y:S01]  /*29d0*/  IADD3 R60, P3, R29, R20, RZ ;  /* 0x000000141d3c7210 */ /* 0x000fe20007f7e0ff */
[----:B------:R-:W-:Y:S01]  /*29e0*/  IMAD R83, R48, UR5, RZ ;  /* 0x0000000530537c24 */ /* 0x000fe2000f8e02ff */
[----:B------:R-:W-:Y:S01]  /*29f0*/  SEL R43, R24, R62, !P1 ;  /* 0x0000003e182b7207 */ /* 0x000fe20004800000 */
[----:B------:R-:W-:Y:S01]  /*2a00*/  IMAD R41, R41, UR5, RZ ;  /* 0x0000000529297c24 */ /* 0x000fe2000f8e02ff */
[----:B------:R-:W-:Y:S01]  /*2a10*/  @!P0 LOP3.LUT R22, RZ, R46, RZ, 0x33, !PT ;  /* 0x0000002eff168212 */ /* 0x000fe200078e33ff */
[----:B------:R-:W-:Y:S01]  /*2a20*/  IMAD.X R71, R28, 0x1, R21, P3 ;  /* 0x000000011c477824 */ /* 0x000fe200018e0615 */
[-C--:B------:R-:W-:Y:S01]  /*2a30*/  IADD3 R42, P4, R73, R20.reuse, RZ ;  /* 0x00000014492a7210 */ /* 0x080fe20007f9e0ff */
[----:B------:R-:W-:Y:S01]  /*2a40*/  IMAD R43, R43, UR5, RZ ;  /* 0x000000052b2b7c24 */ /* 0x000fe2000f8e02ff */
[-C--:B------:R-:W-:Y:S01]  /*2a50*/  IADD3 R48, P5, R75, R20.reuse, RZ ;  /* 0x000000144b307210 */ /* 0x080fe20007fbe0ff */
[----:B------:R-:W-:Y:S01]  /*2a60*/  IMAD R139, R119, UR29, RZ ;  /* 0x0000001d778b7c24 */ /* 0x000fe2000f8e02ff */
[-C--:B------:R-:W-:Y:S01]  /*2a70*/  IADD3 R46, P6, R79, R20.reuse, RZ ;  /* 0x000000144f2e7210 */ /* 0x080fe20007fde0ff */
[----:B------:R-:W-:Y:S01]  /*2a80*/  IMAD R140, R118, UR29, RZ ;  /* 0x0000001d768c7c24 */ /* 0x000fe2000f8e02ff */
[----:B------:R-:W-:Y:S01]  /*2a90*/  SHF.R.S32.HI R26, RZ, 0x1f, R31 ;  /* 0x0000001fff1a7819 */ /* 0x000fe2000001141f */
[----:B------:R-:W-:Y:S01]  /*2aa0*/  IMAD R141, R117, UR29, RZ ;  /* 0x0000001d758d7c24 */ /* 0x000fe2000f8e02ff */
[----:B------:R-:W-:Y:S01]  /*2ab0*/  IADD3 R62, P3, R31, R20, RZ ;  /* 0x000000141f3e7210 */ /* 0x000fe20007f7e0ff */
[----:B------:R-:W-:Y:S01]  /*2ac0*/  IMAD R142, R116, UR29, RZ ;  /* 0x0000001d748e7c24 */ /* 0x000fe2000f8e02ff */
[----:B------:R-:W-:Y:S01]  /*2ad0*/  SHF.R.S32.HI R28, RZ, 0x1f, R73 ;  /* 0x0000001fff1c7819 */ /* 0x000fe20000011449 */
[----:B------:R-:W-:Y:S01]  /*2ae0*/  IMAD R143, R115, UR29, RZ ;  /* 0x0000001d738f7c24 */ /* 0x000fe2000f8e02ff */
[----:B------:R-:W-:Y:S01]  /*2af0*/  SHF.R.S32.HI R38, RZ, 0x1f, R75 ;  /* 0x0000001fff267819 */ /* 0x000fe2000001144b */
[----:B------:R-:W-:Y:S01]  /*2b00*/  IMAD.X R73, R26, 0x1, R21, P3 ;  /* 0x000000011a497824 */ /* 0x000fe200018e0615 */
[----:B------:R-:W-:Y:S01]  /*2b10*/  SHF.R.S32.HI R30, RZ, 0x1f, R79 ;  /* 0x0000001fff1e7819 */ /* 0x000fe2000001144f */
[--C-:B------:R-:W-:Y:S01]  /*2b20*/  IMAD.X R39, R28, 0x1, R21.reuse, P4 ;  /* 0x000000011c277824 */ /* 0x100fe200020e0615 */
[----:B------:R-:W-:Y:S01]  /*2b30*/  SEL R50, R24, R50, !P1 ;  /* 0x0000003218327207 */ /* 0x000fe20004800000 */
[--C-:B------:R-:W-:Y:S01]  /*2b40*/  IMAD.X R38, R38, 0x1, R21.reuse, P5 ;  /* 0x0000000126267824 */ /* 0x100fe200028e0615 */
[-C--:B------:R-:W-:Y:S01]  /*2b50*/  IADD3 R28, P5, R25, R20.reuse, RZ ;  /* 0x00000014191c7210 */ /* 0x080fe20007fbe0ff */
[----:B------:R-:W-:Y:S01]  /*2b60*/  IMAD.X R37, R30, 0x1, R21, P6 ;  /* 0x000000011e257824 */ /* 0x000fe200030e0615 */
[----:B------:R-:W-:Y:S01]  /*2b70*/  IADD3 R26, P6, R27, R20, RZ ;  /* 0x000000141b1a7210 */ /* 0x000fe20007fde0ff */
[----:B------:R-:W-:Y:S01]  /*2b80*/  IMAD R85, R50, UR5, RZ ;  /* 0x0000000532557c24 */ /* 0x000fe2000f8e02ff */
[----:B------:R-:W-:Y:S01]  /*2b90*/  SEL R64, R24, R64, !P1 ;  /* 0x0000004018407207 */ /* 0x000fe20004800000 */
[----:B------:R-:W-:Y:S01]  /*2ba0*/  IMAD R144, R114, UR29, RZ ;  /* 0x0000001d72907c24 */ /* 0x000fe2000f8e02ff */
[----:B------:R-:W-:Y:S01]  /*2bb0*/  SEL R24, R24, R78, !P1 ;  /* 0x0000004e18187207 */ /* 0x000fe20004800000 */
[----:B------:R-:W-:Y:S01]  /*2bc0*/  IMAD R145, R113, UR29, RZ ;  /* 0x0000001d71917c24 */ /* 0x000fe2000f8e02ff */
[----:B------:R-:W-:Y:S01]  /*2bd0*/  R2UR UR58, R42 ;  /* 0x000000002a3a72ca */ /* 0x000fe200000e0000 */
[----:B------:R-:W-:Y:S01]  /*2be0*/  IMAD R75, R64, UR5, RZ ;  /* 0x00000005404b7c24 */ /* 0x000fe2000f8e02ff */
[----:B------:R-:W-:Y:S01]  /*2bf0*/  R2UR UR50, R28 ;  /* 0x000000001c3272ca */ /* 0x000fe200000e0000 */
[----:B------:R-:W-:Y:S01]  /*2c00*/  IMAD R24, R24, UR5, RZ ;  /* 0x0000000518187c24 */ /* 0x000fe2000f8e02ff */
[----:B------:R-:W-:Y:S01]  /*2c10*/  R2UR UR49, R26 ;  /* 0x000000001a3172ca */ /* 0x000fe200000e0000 */
[----:B------:R-:W-:Y:S01]  /*2c20*/  IMAD R146, R112, UR29, RZ ;  /* 0x0000001d70927c24 */ /* 0x000fe2000f8e02ff */
        /* <DEDUP_REMOVED lines=8> */
[----:B------:R-:W-:Y:S01]  /*2cb0*/  SHF.R.S32.HI R26, RZ, 0x1f, R85 ;  /* 0x0000001fff1a7819 */ /* 0x000fe20000011455 */
[----:B------:R-:W-:Y:S01]  /*2cc0*/  IMAD R151, R107, UR29, RZ ;  /* 0x0000001d6b977c24 */ /* 0x000fe2000f8e02ff */
[----:B------:R-:W-:Y:S01]  /*2cd0*/  SHF.R.S32.HI R28, RZ, 0x1f, R19 ;  /* 0x0000001fff1c7819 */ /* 0x000fe20000011413 */
[--C-:B------:R-:W-:Y:S01]  /*2ce0*/  IMAD.X R36, R36, 0x1, R21.reuse, P0 ;  /* 0x0000000124247824 */ /* 0x100fe200000e0615 */
[-C--:B------:R-:W-:Y:S01]  /*2cf0*/  IADD3 R29, P4, R23, R20.reuse, RZ ;  /* 0x00000014171d7210 */ /* 0x080fe20007f9e0ff */
[----:B------:R-:W-:Y:S01]  /*2d00*/  IMAD.X R35, R26, 0x1, R21, P1 ;  /* 0x000000011a237824 */ /* 0x000fe200008e0615 */
[----:B------:R-:W-:Y:S01]  /*2d10*/  SHF.R.S32.HI R34, RZ, 0x1f, R33 ;  /* 0x0000001fff227819 */ /* 0x000fe20000011421 */
[--C-:B------:R-:W-:Y:S01]  /*2d20*/  IMAD.X R33, R28, 0x1, R21.reuse, P3 ;  /* 0x000000011c217824 */ /* 0x100fe200018e0615 */
[----:B------:R-:W-:Y:S01]  /*2d30*/  R2UR UR51, R29 ;  /* 0x000000001d3372ca */ /* 0x000fe200000e0000 */
[----:B------:R-:W-:Y:S01]  /*2d40*/  IMAD R152, R106, UR29, RZ ;  /* 0x0000001d6a987c24 */ /* 0x000fe2000f8e02ff */
[-C--:B------:R-:W-:Y:S01]  /*2d50*/  IADD3 R30, P0, R41, R20.reuse, RZ ;  /* 0x00000014291e7210 */ /* 0x080fe20007f1e0ff */
[----:B------:R-:W-:Y:S01]  /*2d60*/  IMAD.X R34, R34, 0x1, R21, P2 ;  /* 0x0000000122227824 */ /* 0x000fe200010e0615 */
[-C--:B------:R-:W-:Y:S01]  /*2d70*/  IADD3 R29, P1, R43, R20.reuse, RZ ;  /* 0x000000142b1d7210 */ /* 0x080fe20007f3e0ff */
[----:B------:R-:W-:Y:S01]  /*2d80*/  IMAD R153, R105, UR29, RZ ;  /* 0x0000001d69997c24 */ /* 0x000fe2000f8e02ff */
[----:B------:R-:W-:Y:S01]  /*2d90*/  SHF.R.S32.HI R28, RZ, 0x1f, R41 ;  /* 0x0000001fff1c7819 */ /* 0x000fe20000011429 */
[----:B------:R-:W-:Y:S01]  /*2da0*/  IMAD R154, R104, UR29, RZ ;  /* 0x0000001d689a7c24 */ /* 0x000fe2000f8e02ff */
[-C--:B------:R-:W-:Y:S01]  /*2db0*/  IADD3 R19, P3, R45, R20.reuse, RZ ;  /* 0x000000142d137210 */ /* 0x080fe20007f7e0ff */
[----:B------:R-:W-:Y:S01]  /*2dc0*/  IMAD R155, R103, UR29, RZ ;  /* 0x0000001d679b7c24 */ /* 0x000fe2000f8e02ff */
[----:B------:R-:W-:Y:S01]  /*2dd0*/  R2UR UR47, R29 ;  /* 0x000000001d2f72ca */ /* 0x000fe200000e0000 */
[----:B------:R-:W-:Y:S01]  /*2de0*/  IMAD.X R29, R28, 0x1, R21, P0 ;  /* 0x000000011c1d7824 */ /* 0x000fe200000e0615 */
[----:B------:R-:W-:Y:S01]  /*2df0*/  R2UR UR45, R19 ;  /* 0x00000000132d72ca */ /* 0x000fe200000e0000 */
[----:B------:R-:W-:Y:S01]  /*2e00*/  IMAD R156, R102, UR29, RZ ;  /* 0x0000001d669c7c24 */ /* 0x000fe2000f8e02ff */
[-C--:B------:R-:W-:Y:S01]  /*2e10*/  IADD3 R19, P0, R65, R20.reuse, RZ ;  /* 0x0000001441137210 */ /* 0x080fe20007f1e0ff */
[----:B------:R-:W-:Y:S01]  /*2e20*/  IMAD R157, R101, UR29, RZ ;  /* 0x0000001d659d7c24 */ /* 0x000fe2000f8e02ff */
[-C--:B------:R-:W-:Y:S01]  /*2e30*/  IADD3 R26, P2, R75, R20.reuse, RZ ;  /* 0x000000144b1a7210 */ /* 0x080fe20007f5e0ff */
[----:B------:R-:W-:Y:S01]  /*2e40*/  IMAD R158, R100, UR29, RZ ;  /* 0x0000001d649e7c24 */ /* 0x000fe2000f8e02ff */
[----:B------:R-:W-:Y:S01]  /*2e50*/  R2UR UR39, R19 ;  /* 0x00000000132772ca */ /* 0x000fe200000e0000 */
[----:B------:R-:W-:Y:S01]  /*2e60*/  IMAD R19, R40, UR5, RZ ;  /* 0x0000000528137c24 */ /* 0x000fe2000f8e02ff */
[----:B------:R-:W-:Y:S01]  /*2e70*/  SHF.R.S32.HI R28, RZ, 0x1f, R43 ;  /* 0x0000001fff1c7819 */ /* 0x000fe2000001142b */
[----:B------:R-:W-:Y:S01]  /*2e80*/  ULDC UR5, c[0x0][0x234] ;  /* 0x00008d0000057ab9 */ /* 0x000fe20000000800 */
[----:B------:R-:W-:Y:S01]  /*2e90*/  R2UR UR57, R48 ;  /* 0x00000000303972ca */ /* 0x000fe200000e0000 */
[----:B------:R-:W-:Y:S01]  /*2ea0*/  IMAD R22, R22, UR5, RZ ;  /* 0x0000000516167c24 */ /* 0x000fe2000f8e02ff */
[----:B------:R-:W-:Y:S01]  /*2eb0*/  SHF.R.S32.HI R48, RZ, 0x1f, R65 ;  /* 0x0000001fff307819 */ /* 0x000fe20000011441 */
[----:B------:R-:W-:Y:S01]  /*2ec0*/  IMAD.X R28, R28, 0x1, R21, P1 ;  /* 0x000000011c1c7824 */ /* 0x000fe200008e0615 */
[----:B------:R-:W-:Y:S01]  /*2ed0*/  R2UR UR46, R26 ;  /* 0x000000001a2e72ca */ /* 0x000fe200000e0000 */
[----:B------:R-:W-:Y:S01]  /*2ee0*/  IMAD R159, R99, UR29, RZ ;  /* 0x0000001d639f7c24 */ /* 0x000fe2000f8e02ff */
[----:B------:R-:W-:Y:S01]  /*2ef0*/  SHF.R.S32.HI R32, RZ, 0x1f, R23 ;  /* 0x0000001fff207819 */ /* 0x000fe20000011417 */
[----:B------:R-:W-:Y:S01]  /*2f00*/  IMAD R160, R98, UR29, RZ ;  /* 0x0000001d62a07c24 */ /* 0x000fe2000f8e02ff */
[----:B------:R-:W-:Y:S01]  /*2f10*/  SHF.R.S32.HI R26, RZ, 0x1f, R25 ;  /* 0x0000001fff1a7819 */ /* 0x000fe20000011419 */
[----:B------:R-:W-:Y:S01]  /*2f20*/  IMAD R161, R97, UR29, RZ ;  /* 0x0000001d61a17c24 */ /* 0x000fe2000f8e02ff */
[----:B------:R-:W-:Y:S01]  /*2f30*/  R2UR UR48, R30 ;  /* 0x000000001e3072ca */ /* 0x000fe200000e0000 */
[----:B------:R-:W-:Y:S01]  /*2f40*/  IMAD.X R32, R32, 0x1, R21, P4 ;  /* 0x0000000120207824 */ /* 0x000fe200020e0615 */
[----:B------:R-:W-:Y:S01]  /*2f50*/  SHF.R.S32.HI R50, RZ, 0x1f, R19 ;  /* 0x0000001fff327819 */ /* 0x000fe20000011413 */
[----:B------:R-:W-:Y:S01]  /*2f60*/  IMAD R162, R96, UR29, RZ ;  /* 0x0000001d60a27c24 */ /* 0x000fe2000f8e02ff */
[-C--:B------:R-:W-:Y:S01]  /*2f70*/  IADD3 R64, P1, R19, R20.reuse, RZ ;  /* 0x0000001413407210 */ /* 0x080fe20007f3e0ff */
[----:B------:R-:W-:Y:S01]  /*2f80*/  IMAD.X R19, R48, 0x1, R21, P0 ;  /* 0x0000000130137824 */ /* 0x000fe200000e0615 */
[----:B------:R-:W-:Y:S01]  /*2f90*/  SHF.R.S32.HI R30, RZ, 0x1f, R27 ;  /* 0x0000001fff1e7819 */ /* 0x000fe2000001141b */
[----:B------:R-:W-:Y:S01]  /*2fa0*/  IMAD R163, R95, UR29, RZ ;  /* 0x0000001d5fa37c24 */ /* 0x000fe2000f8e02ff */
[----:B------:R-:W-:Y:S01]  /*2fb0*/  R2UR UR52, R31 ;  /* 0x000000001f3472ca */ /* 0x000fe200000e0000 */
[--C-:B------:R-:W-:Y:S01]  /*2fc0*/  IMAD.X R31, R26, 0x1, R21.reuse, P5 ;  /* 0x000000011a1f7824 */ /* 0x100fe200028e0615 */
[-C--:B------:R-:W-:Y:S01]  /*2fd0*/  IADD3 R27, P4, R47, R20.reuse, RZ ;  /* 0x000000142f1b7210 */ /* 0x080fe20007f9e0ff */
[----:B------:R-:W-:Y:S01]  /*2fe0*/  IMAD.X R30, R30, 0x1, R21, P6 ;  /* 0x000000011e1e7824 */ /* 0x000fe200030e0615 */
[----:B------:R-:W-:Y:S01]  /*2ff0*/  SHF.R.S32.HI R26, RZ, 0x1f, R75 ;  /* 0x0000001fff1a7819 */ /* 0x000fe2000001144b */
[----:B------:R-:W-:Y:S01]  /*3000*/  IMAD.X R75, R50, 0x1, R21, P1 ;  /* 0x00000001324b7824 */ /* 0x000fe200008e0615 */
[----:B------:R-:W-:Y:S01]  /*3010*/  IADD3 R79, P0, R22, UR16, RZ ;  /* 0x00000010164f7c10 */ /* 0x000fe2000ff1e0ff */
[----:B------:R-:W-:Y:S01]  /*3020*/  UMOV UR16, URZ ;  /* 0x0000003f00107c82 */ /* 0x000fe20008000000 */
[----:B------:R-:W-:Y:S01]  /*3030*/  R2UR UR56, R46 ;  /* 0x000000002e3872ca */ /* 0x000fe200000e0000 */
[----:B------:R-:W-:Y:S01]  /*3040*/  UIADD3.X UR20, UR16, 0x40000040, URZ, UP0, !UPT ;  /* 0x4000004010147890 */ /* 0x000fe200087fe43f */
[----:B------:R-:W-:Y:S01]  /*3050*/  R2UR UR55, R44 ;  /* 0x000000002c3772ca */ /* 0x000fe200000e0000 */
[----:B------:R-:W-:Y:S01]  /*3060*/  IMAD R164, R94, UR29, RZ ;  /* 0x0000001d5ea47c24 */ /* 0x000fe2000f8e02ff */
[----:B------:R-:W-:Y:S01]  /*3070*/  R2UR UR54, R42 ;  /* 0x000000002a3672ca */ /* 0x000fe200000e0000 */
[----:B------:R-:W-:Y:S01]  /*3080*/  IMAD R165, R93, UR29, RZ ;  /* 0x0000001d5da57c24 */ /* 0x000fe2000f8e02ff */
[----:B------:R-:W-:Y:S01]  /*3090*/  R2UR UR5, R19 ;  /* 0x00000000130572ca */ /* 0x000fe200000e0000 */
[----:B------:R-:W-:Y:S01]  /*30a0*/  IMAD.U32 R19, RZ, RZ, UR18 ;  /* 0x00000012ff137e24 */ /* 0x000fe2000f8e00ff */
[-C--:B------:R-:W-:Y:S01]  /*30b0*/  IADD3 R25, P5, R49, R20.reuse, RZ ;  /* 0x0000001431197210 */ /* 0x080fe20007fbe0ff */
[----:B------:R-:W-:Y:S01]  /*30c0*/  UIADD3 UR18, UP1, UR30, 0x2, URZ ;  /* 0x000000021e127890 */ /* 0x000fe2000ff3e03f */
[-C--:B------:R-:W-:Y:S01]  /*30d0*/  IADD3 R23, P6, R51, R20.reuse, RZ ;  /* 0x0000001433177210 */ /* 0x080fe20007fde0ff */
[----:B------:R-:W-:Y:S01]  /*30e0*/  IMAD R166, R92, UR29, RZ ;  /* 0x0000001d5ca67c24 */ /* 0x000fe2000f8e02ff */
[----:B------:R-:W-:Y:S01]  /*30f0*/  SHF.R.S32.HI R40, RZ, 0x1f, R45 ;  /* 0x0000001fff287819 */ /* 0x000fe2000001142d */
[----:B------:R-:W-:Y:S01]  /*3100*/  IMAD R167, R91, UR29, RZ ;  /* 0x0000001d5ba77c24 */ /* 0x000fe2000f8e02ff */
[----:B------:R-:W-:Y:S01]  /*3110*/  SHF.R.S32.HI R42, RZ, 0x1f, R47 ;  /* 0x0000001fff2a7819 */ /* 0x000fe2000001142f */
[----:B------:R-:W-:Y:S01]  /*3120*/  IMAD R168, R90, UR29, RZ ;  /* 0x0000001d5aa87c24 */ /* 0x000fe2000f8e02ff */
[----:B------:R-:W-:Y:S01]  /*3130*/  SHF.R.S32.HI R44, RZ, 0x1f, R49 ;  /* 0x0000001fff2c7819 */ /* 0x000fe20000011431 */
[----:B------:R-:W-:Y:S01]  /*3140*/  IMAD R169, R89, UR29, RZ ;  /* 0x0000001d59a97c24 */ /* 0x000fe2000f8e02ff */
[----:B------:R-:W-:Y:S01]  /*3150*/  SHF.R.S32.HI R46, RZ, 0x1f, R51 ;  /* 0x0000001fff2e7819 */ /* 0x000fe20000011433 */
[----:B------:R-:W-:Y:S01]  /*3160*/  IMAD.SHL.U32 R51, R0, 0x10, RZ ;  /* 0x0000001000337824 */ /* 0x000fe200078e00ff */
[----:B------:R-:W-:Y:S01]  /*3170*/  R2UR UR44, R27 ;  /* 0x000000001b2c72ca */ /* 0x000fe200000e0000 */
[--C-:B------:R-:W-:Y:S01]  /*3180*/  IMAD.X R27, R26, 0x1, R21.reuse, P2 ;  /* 0x000000011a1b7824 */ /* 0x100fe200010e0615 */
[----:B------:R-:W-:Y:S01]  /*3190*/  LEA.HI.X.SX32 R80, R22, UR17, 0x1, P0 ;  /* 0x0000001116507c11 */ /* 0x000fe200080f0eff */
[----:B------:R-:W-:Y:S01]  /*31a0*/  UMOV UR17, URZ ;  /* 0x0000003f00117c82 */ /* 0x000fe20008000000 */
[----:B------:R-:W-:Y:S01]  /*31b0*/  R2UR UR43, R25 ;  /* 0x00000000192b72ca */ /* 0x000fe200000e0000 */
[--C-:B------:R-:W-:Y:S01]  /*31c0*/  IMAD.X R26, R40, 0x1, R21.reuse, P3 ;  /* 0x00000001281a7824 */ /* 0x100fe200018e0615 */
[----:B------:R-:W-:Y:S01]  /*31d0*/  R2UR UR42, R23 ;  /* 0x00000000172a72ca */ /* 0x000fe200000e0000 */
[--C-:B------:R-:W-:Y:S01]  /*31e0*/  IMAD.X R25, R42, 0x1, R21.reuse, P4 ;  /* 0x000000012a197824 */ /* 0x100fe200020e0615 */
[----:B------:R-:W-:Y:S01]  /*31f0*/  IADD3 R65, P2, R24, R20, RZ ;  /* 0x0000001418417210 */ /* 0x000fe20007f5e0ff */
[--C-:B------:R-:W-:Y:S01]  /*3200*/  IMAD.X R23, R44, 0x1, R21.reuse, P5 ;  /* 0x000000012c177824 */ /* 0x100fe200028e0615 */
[----:B------:R-:W-:Y:S01]  /*3210*/  UIADD3.X UR22, UR17, 0x40000040, URZ, UP1, !UPT ;  /* 0x4000004011167890 */ /* 0x000fe20008ffe43f */
[----:B------:R-:W-:Y:S01]  /*3220*/  IMAD.X R20, R46, 0x1, R21, P6 ;  /* 0x000000012e147824 */ /* 0x000fe200030e0615 */
[----:B------:R-:W-:Y:S01]  /*3230*/  LOP3.LUT R83, R4, 0x22, RZ, 0xfc, !PT ;  /* 0x0000002204537812 */ /* 0x000fe200078efcff */
[----:B------:R-:W-:Y:S01]  /*3240*/  IMAD R170, R88, UR29, RZ ;  /* 0x0000001d58aa7c24 */ /* 0x000fe2000f8e02ff */
[----:B------:R-:W-:Y:S01]  /*3250*/  LOP3.LUT R85, R4, 0x26, RZ, 0xfc, !PT ;  /* 0x0000002604557812 */ /* 0x000fe200078efcff */
[----:B------:R-:W-:Y:S01]  /*3260*/  IMAD R171, R87, UR29, RZ ;  /* 0x0000001d57ab7c24 */ /* 0x000fe2000f8e02ff */
[----:B------:R-:W-:Y:S01]  /*3270*/  LEA.HI.X.SX32 R78, R24, R21, 0x1, P2 ;  /* 0x00000015184e7211 */ /* 0x000fe200010f0eff */
[----:B------:R-:W-:Y:S01]  /*3280*/  IMAD R172, R86, UR29, RZ ;  /* 0x0000001d56ac7c24 */ /* 0x000fe2000f8e02ff */
[----:B------:R-:W-:Y:S01]  /*3290*/  R2UR UR38, R39 ;  /* 0x00000000272672ca */ /* 0x000fe200000e0000 */
[----:B------:R-:W-:Y:S01]  /*32a0*/  IMAD R173, R85, UR29, RZ ;  /* 0x0000001d55ad7c24 */ /* 0x000fe2000f8e02ff */
[----:B------:R-:W-:-:S02]  /*32b0*/  R2UR UR37, R38 ;  /* 0x00000000262572ca */ /* 0x000fc400000e0000 */
[----:B------:R-:W-:Y:S02]  /*32c0*/  CS2R R38, SRZ ;  /* 0x0000000000267805 */ /* 0x000fe4000001ff00 */
[----:B------:R-:W-:Y:S01]  /*32d0*/  R2UR UR36, R37 ;  /* 0x00000000252472ca */ /* 0x000fe200000e0000 */
[----:B------:R-:W-:Y:S01]  /*32e0*/  IMAD R50, R84, UR29, RZ ;  /* 0x0000001d54327c24 */ /* 0x000fe2000f8e02ff */
[----:B------:R-:W-:Y:S02]  /*32f0*/  R2UR UR35, R36 ;  /* 0x00000000242372ca */ /* 0x000fe400000e0000 */
[----:B------:R-:W-:Y:S02]  /*3300*/  CS2R R36, SRZ ;  /* 0x0000000000247805 */ /* 0x000fe4000001ff00 */
        /* <DEDUP_REMOVED lines=20> */
[----:B------:R-:W-:Y:S02]  /*3450*/  R2UR UR8, R25 ;  /* 0x00000000190872ca */ /* 0x000fe400000e0000 */
[----:B------:R-:W-:Y:S02]  /*3460*/  CS2R R24, SRZ ;  /* 0x0000000000187805 */ /* 0x000fe4000001ff00 */
[----:B------:R-:W-:Y:S01]  /*3470*/  R2UR UR7, R23 ;  /* 0x00000000170772ca */ /* 0x000fe200000e0000 */
[----:B------:R-:W-:Y:S01]  /*3480*/  IMAD R44, R13, UR29, RZ ;  /* 0x0000001d0d2c7c24 */ /* 0x000fe2000f8e02ff */
[----:B------:R-:W-:Y:S01]  /*3490*/  R2UR UR6, R20 ;  /* 0x00000000140672ca */ /* 0x000fe200000e0000 */
[----:B------:R-:W-:Y:S01]  /*34a0*/  IMAD R43, R12, UR29, RZ ;  /* 0x0000001d0c2b7c24 */ /* 0x000fe2000f8e02ff */
[----:B------:R-:W-:Y:S01]  /*34b0*/  LOP3.LUT R51, R51, 0x70, RZ, 0xc0, !PT ;  /* 0x0000007033337812 */ /* 0x000fe200078ec0ff */
[----:B------:R-:W-:Y:S01]  /*34c0*/  UMOV UR16, UR19 ;  /* 0x0000001300107c82 */ /* 0x000fe20008000000 */
[----:B------:R-:W-:Y:S01]  /*34d0*/  IMAD R42, R11, UR29, RZ ;  /* 0x0000001d0b2a7c24 */ /* 0x000fe2000f8e02ff */
[----:B------:R-:W-:Y:S01]  /*34e0*/  UMOV UR17, UR20 ;  /* 0x0000001400117c82 */ /* 0x000fe20008000000 */
[----:B------:R-:W-:Y:S01]  /*34f0*/  IMAD R41, R10, UR29, RZ ;  /* 0x0000001d0a297c24 */ /* 0x000fe2000f8e02ff */
[----:B------:R-:W-:Y:S01]  /*3500*/  UMOV UR19, UR22 ;  /* 0x0000001600137c82 */ /* 0x000fe20008000000 */
[----:B------:R-:W-:Y:S01]  /*3510*/  IMAD R40, R9, UR29, RZ ;  /* 0x0000001d09287c24 */ /* 0x000fe2000f8e02ff */
[----:B------:R-:W-:Y:S01]  /*3520*/  UIADD3.64 UR20, UR16, 0x2, URZ ;  /* 0x0000000210147897 */ /* 0x000fe2000fffe03f */
[----:B------:R-:W-:Y:S01]  /*3530*/  IMAD R23, R8, UR29, RZ ;  /* 0x0000001d08177c24 */ /* 0x000fe2000f8e02ff */
[----:B------:R-:W-:Y:S01]  /*3540*/  UIADD3.64 UR24, UR16, 0x4, URZ ;  /* 0x0000000410187897 */ /* 0x000fe2000fffe03f */
[----:B------:R-:W-:Y:S01]  /*3550*/  IMAD R22, R7, UR29, RZ ;  /* 0x0000001d07167c24 */ /* 0x000fe2000f8e02ff */
[----:B------:R-:W-:Y:S01]  /*3560*/  UIADD3.64 UR22, UR18, 0x2, URZ ;  /* 0x0000000212167897 */ /* 0x000fe2000fffe03f */
[----:B------:R-:W-:Y:S01]  /*3570*/  IMAD R21, R6, UR29, RZ ;  /* 0x0000001d06157c24 */ /* 0x000fe2000f8e02ff */
[----:B------:R-:W-:Y:S01]  /*3580*/  UIADD3.64 UR26, UR18, 0x4, URZ ;  /* 0x00000004121a7897 */ /* 0x000fe2000fffe03f */
[----:B------:R-:W-:-:S11]  /*3590*/  IMAD R20, R82, UR29, RZ ;  /* 0x0000001d52147c24 */ /* 0x000fd6000f8e02ff */
.L_x_2:
[----:B------:R-:W-:Y:S02]  /*35a0*/  LEA.HI R134, R0, 0xe, RZ, 0x1a ;  /* 0x0000000e00867811 */ /* 0x000fe400078fd0ff */
[----:B------:R-:W-:Y:S02]  /*35b0*/  ISETP.GE.AND P1, PT, R4, UR59, PT ;  /* 0x0000003b04007c0c */ /* 0x000fe4000bf26270 */
[----:B------:R-:W-:Y:S02]  /*35c0*/  ISETP.GE.AND P5, PT, R134, UR59, PT ;  /* 0x0000003b86007c0c */ /* 0x000fe4000bfa6270 */
[----:B------:R-:W-:Y:S02]  /*35d0*/  LEA.HI R134, R0, 0x2e, RZ, 0x1a ;  /* 0x0000002e00867811 */ /* 0x000fe400078fd0ff */
[----:B------:R-:W-:Y:S02]  /*35e0*/  IADD3 R176, P2, R133, R79, RZ ;  /* 0x0000004f85b07210 */ /* 0x000fe40007f5e0ff */
[----:B------:R-:W-:-:S02]  /*35f0*/  ISETP.GE.AND P6, PT, R5, UR59, PT ;  /* 0x0000003b05007c0c */ /* 0x000fc4000bfc6270 */
[----:B------:R-:W-:Y:S02]  /*3600*/  PRMT R186, RZ, 0x7610, R186 ;  /* 0x00007610ffba7816 */ /* 0x000fe400000000ba */
[----:B------:R-:W-:Y:S02]  /*3610*/  LEA.HI R135, R0, 0x1e, RZ, 0x1a ;  /* 0x0000001e00877811 */ /* 0x000fe400078fd0ff */
[----:B------:R-:W-:Y:S02]  /*3620*/  ISETP.GE.AND P0, PT, R134, UR59, PT ;  /* 0x0000003b86007c0c */ /* 0x000fe4000bf06270 */
[----:B------:R-:W-:Y:S02]  /*3630*/  LEA.HI.X.SX32 R177, R133, R80, 0x1, P2 ;  /* 0x0000005085b17211 */ /* 0x000fe400010f0eff */
[----:B------:R-:W-:Y:S02]  /*3640*/  IADD3 R134, P3, R136, R79, RZ ;  /* 0x0000004f88867210 */ /* 0x000fe40007f7e0ff */
[----:B------:R-:W-:Y:S01]  /*3650*/  ISETP.GE.AND P2, PT, R6, UR59, PT ;  /* 0x0000003b06007c0c */ /* 0x000fe2000bf46270 */
[----:B------:R-:W2:Y:S01]  /*3660*/  @!P1 LDG.E.U8 R186, desc[UR40][R176.64] ;  /* 0x00000028b0ba9981 */ /* 0x000ea2000c1e1100 */
[----:B------:R-:W-:-:S02]  /*3670*/  ISETP.GE.AND P4, PT, R135, UR59, PT ;  /* 0x0000003b87007c0c */ /* 0x000fc4000bf86270 */
[----:B------:R-:W-:Y:S02]  /*3680*/  PRMT R188, RZ, 0x7610, R188 ;  /* 0x00007610ffbc7816 */ /* 0x000fe400000000bc */
[-C--:B------:R-:W-:Y:S02]  /*3690*/  LEA.HI.X.SX32 R135, R136, R80.reuse, 0x1, P3 ;  /* 0x0000005088877211 */ /* 0x080fe400018f0eff */
[----:B------:R-:W-:Y:S02]  /*36a0*/  IADD3 R174, P1, R21, R79, RZ ;  /* 0x0000004f15ae7210 */ /* 0x000fe40007f3e0ff */
[----:B------:R-:W-:Y:S01]  /*36b0*/  ISETP.GE.AND P3, PT, R7, UR59, PT ;  /* 0x0000003b07007c0c */ /* 0x000fe2000bf66270 */
[----:B------:R0:W3:Y:S01]  /*36c0*/  @!P6 LDG.E.U8 R188, desc[UR40][R134.64] ;  /* 0x0000002886bce981 */ /* 0x0000e2000c1e1100 */
[----:B------:R-:W-:Y:S02]  /*36d0*/  PRMT R180, RZ, 0x7610, R180 ;  /* 0x00007610ffb47816 */ /* 0x000fe400000000b4 */
[----:B------:R-:W-:-:S02]  /*36e0*/  LEA.HI.X.SX32 R175, R21, R80, 0x1, P1 ;  /* 0x0000005015af7211 */ /* 0x000fc400008f0eff */
[----:B------:R-:W-:Y:S02]  /*36f0*/  ISETP.GE.AND P1, PT, R8, UR59, PT ;  /* 0x0000003b08007c0c */ /* 0x000fe4000bf26270 */
[----:B------:R-:W-:Y:S01]  /*3700*/  PRMT R182, RZ, 0x7610, R182 ;  /* 0x00007610ffb67816 */ /* 0x000fe200000000b6 */
[----:B------:R1:W4:Y:S01]  /*3710*/  @!P2 LDG.E.U8 R180, desc[UR40][R174.64] ;  /* 0x00000028aeb4a981 */ /* 0x000322000c1e1100 */
[----:B0-----:R-:W-:-:S04]  /*3720*/  IADD3 R134, P6, R22, R79, RZ ;  /* 0x0000004f16867210 */ /* 0x001fc80007fde0ff */
[-C--:B------:R-:W-:Y:S02]  /*3730*/  LEA.HI.X.SX32 R135, R22, R80.reuse, 0x1, P6 ;  /* 0x0000005016877211 */ /* 0x080fe400030f0eff */
[----:B------:R-:W-:Y:S02]  /*3740*/  ISETP.GE.AND P6, PT, R9, UR59, PT ;  /* 0x0000003b09007c0c */ /* 0x000fe4000bfc6270 */
[C---:B-1----:R-:W-:Y:S01]  /*3750*/  IADD3 R174, P2, R23.reuse, R79, RZ ;  /* 0x0000004f17ae7210 */ /* 0x042fe20007f5e0ff */
[----:B------:R0:W5:Y:S01]  /*3760*/  @!P3 LDG.E.U8 R182, desc[UR40][R134.64] ;  /* 0x0000002886b6b981 */ /* 0x000162000c1e1100 */
[----:B------:R-:W-:Y:S02]  /*3770*/  PRMT R177, RZ, 0x7610, R177 ;  /* 0x00007610ffb17816 */ /* 0x000fe400000000b1 */
[----:B------:R-:W-:Y:S02]  /*3780*/  LEA.HI.X.SX32 R175, R23, R80, 0x1, P2 ;  /* 0x0000005017af7211 */ /* 0x000fe400010f0eff */
[----:B------:R-:W-:-:S02]  /*3790*/  ISETP.GE.AND P3, PT, R10, UR59, PT ;  /* 0x0000003b0a007c0c */ /* 0x000fc4000bf66270 */
[----:B------:R-:W-:Y:S01]  /*37a0*/  PRMT R202, RZ, 0x7610, R202 ;  /* 0x00007610ffca7816 */ /* 0x000fe200000000ca */
[----:B------:R1:W5:Y:S01]  /*37b0*/  @!P1 LDG.E.U8 R177, desc[UR40][R174.64] ;  /* 0x00000028aeb19981 */ /* 0x000362000c1e1100 */
[----:B0-----:R-:W-:-:S04]  /*37c0*/  IADD3 R134, P2, R40, R79, RZ ;  /* 0x0000004f28867210 */ /* 0x001fc80007f5e0ff */
[----:B------:R-:W-:Y:S02]  /*37d0*/  LEA.HI.X.SX32 R135, R40, R80, 0x1, P2 ;  /* 0x0000005028877211 */ /* 0x000fe400010f0eff */
[----:B-1----:R-:W-:-:S03]  /*37e0*/  IADD3 R174, P1, R41, R79, RZ ;  /* 0x0000004f29ae7210 */ /* 0x002fc60007f3e0ff */
[----:B------:R0:W5:Y:S01]  /*37f0*/  @!P6 LDG.E.U8 R202, desc[UR40][R134.64] ;  /* 0x0000002886cae981 */ /* 0x000162000c1e1100 */
[----:B------:R-:W-:Y:S02]  /*3800*/  PRMT R199, RZ, 0x7610, R199 ;  /* 0x00007610ffc77816 */ /* 0x000fe400000000c7 */
[----:B------:R-:W-:Y:S02]  /*3810*/  LEA.HI.X.SX32 R175, R41, R80, 0x1, P1 ;  /* 0x0000005029af7211 */ /* 0x000fe400008f0eff */
[----:B------:R-:W-:Y:S02]  /*3820*/  ISETP.GE.AND P1, PT, R11, UR59, PT ;  /* 0x0000003b0b007c0c */ /* 0x000fe4000bf26270 */
[----:B------:R-:W-:Y:S01]  /*3830*/  PRMT R193, RZ, 0x7610, R193 ;  /* 0x00007610ffc17816 */ /* 0x000fe200000000c1 */
[----:B------:R1:W5:Y:S01]  /*3840*/  @!P3 LDG.E.U8 R199, desc[UR40][R174.64] ;  /* 0x00000028aec7b981 */ /* 0x000362000c1e1100 */
        /* <DEDUP_REMOVED lines=23> */
[----:B-1----:R-:W-:Y:S01]  /*39c0*/  IADD3 R174, P3, R46, R79, RZ ;  /* 0x0000004f2eae7210 */ /* 0x002fe20007f7e0ff */
[----:B------:R0:W5:Y:S01]  /*39d0*/  @!P5 LDG.E.U8 R184, desc[UR40][R134.64] ;  /* 0x0000002886b8d981 */ /* 0x000162000c1e1100 */
[----:B------:R-:W-:Y:S02]  /*39e0*/  LEA.HI R176, R0, 0x3e, RZ, 0x1a ;  /* 0x0000003e00b07811 */ /* 0x000fe400078fd0ff */
[----:B------:R-:W-:Y:S02]  /*39f0*/  PRMT R181, RZ, 0x7610, R181 ;  /* 0x00007610ffb57816 */ /* 0x000fe400000000b5 */
[----:B------:R-:W-:-:S02]  /*3a00*/  LEA.HI.X.SX32 R175, R46, R80, 0x1, P3 ;  /* 0x000000502eaf7211 */ /* 0x000fc400018f0eff */
[----:B------:R-:W-:Y:S02]  /*3a10*/  ISETP.GE.AND P5, PT, R17, UR59, PT ;  /* 0x0000003b11007c0c */ /* 0x000fe4000bfa6270 */
[C---:B0-----:R-:W-:Y:S01]  /*3a20*/  IADD3 R134, P3, R47.reuse, R79, RZ ;  /* 0x0000004f2f867210 */ /* 0x041fe20007f7e0ff */
[----:B------:R0:W5:Y:S01]  /*3a30*/  @!P1 LDG.E.U8 R181, desc[UR40][R174.64] ;  /* 0x00000028aeb59981 */ /* 0x000162000c1e1100 */
[----:B------:R-:W-:Y:S02]  /*3a40*/  ISETP.GE.AND P2, PT, R176, UR59, PT ;  /* 0x0000003bb0007c0c */ /* 0x000fe4000bf46270 */
[----:B------:R-:W-:Y:S02]  /*3a50*/  PRMT R176, RZ, 0x7610, R176 ;  /* 0x00007610ffb07816 */ /* 0x000fe400000000b0 */
[----:B------:R-:W-:Y:S02]  /*3a60*/  LEA.HI.X.SX32 R135, R47, R80, 0x1, P3 ;  /* 0x000000502f877211 */ /* 0x000fe400018f0eff */
[----:B------:R-:W-:-:S02]  /*3a70*/  PRMT R201, RZ, 0x7610, R201 ;  /* 0x00007610ffc97816 */ /* 0x000fc400000000c9 */
[CC--:B0-----:R-:W-:Y:S01]  /*3a80*/  IADD3 R174, P3, R48.reuse, R79.reuse, RZ ;  /* 0x0000004f30ae7210 */ /* 0x0c1fe20007f7e0ff */
[----:B------:R0:W5:Y:S03]  /*3a90*/  @!P6 LDG.E.U8 R176, desc[UR40][R134.64] ;  /* 0x0000002886b0e981 */ /* 0x000166000c1e1100 */
        /* <DEDUP_REMOVED lines=14> */
[-C--:B0-----:R-:W-:Y:S02]  /*3b80*/  IADD3 R134, P4, R49, R79.reuse, RZ ;  /* 0x0000004f31867210 */ /* 0x081fe40007f9e0ff */
[----:B------:R-:W-:Y:S02]  /*3b90*/  ISETP.GE.AND P3, PT, R85, UR59, PT ;  /* 0x0000003b55007c0c */ /* 0x000fe4000bf66270 */
        /* <DEDUP_REMOVED lines=8> */
[----:B0-----:R-:W-:Y:S02]  /*3c20*/  IADD3 R134, P6, R173, R79, RZ ;  /* 0x0000004fad867210 */ /* 0x001fe40007fde0ff */
[----:B------:R-:W-:-:S02]  /*3c30*/  ISETP.GE.AND P5, PT, R87, UR59, PT ;  /* 0x0000003b57007c0c */ /* 0x000fc4000bfa6270 */
        /* <DEDUP_REMOVED lines=83> */
[----:B------:R-:W-:-:S02]  /*4170*/  LEA.HI R178, R0, 0x4e, RZ, 0x1a ;  /* 0x0000004e00b27811 */ /* 0x000fc400078fd0ff */
[----:B------:R-:W-:Y:S01]  /*4180*/  ISETP.GE.AND P3, PT, R102, UR59, PT ;  /* 0x0000003b66007c0c */ /* 0x000fe2000bf66270 */
[----:B------:R1:W5:Y:S01]  /*4190*/  @!P6 LDG.E.U8 R223, desc[UR40][R174.64] ;  /* 0x00000028aedfe981 */ /* 0x000362000c1e1100 */
[CC--:B0-----:R-:W-:Y:S02]  /*41a0*/  IADD3 R134, P2, R157.reuse, R79.reuse, RZ ;  /* 0x0000004f9d867210 */ /* 0x0c1fe40007f5e0ff */
[----:B------:R-:W-:Y:S02]  /*41b0*/  PRMT R233, RZ, 0x7610, R233 ;  /* 0x00007610ffe97816 */ /* 0x000fe400000000e9 */
[----:B------:R-:W-:Y:S02]  /*41c0*/  LEA.HI.X.SX32 R135, R157, R80, 0x1, P2 ;  /* 0x000000509d877211 */ /* 0x000fe400010f0eff */
[----:B------:R-:W-:Y:S02]  /*41d0*/  ISETP.GE.AND P1, PT, R178, UR59, PT ;  /* 0x0000003bb2007c0c */ /* 0x000fe4000bf26270 */
[----:B-1----:R-:W-:Y:S01]  /*41e0*/  IADD3 R174, P6, R156, R79, RZ ;  /* 0x0000004f9cae7210 */ /* 0x002fe20007fde0ff */
[----:B------:R0:W5:Y:S01]  /*41f0*/  @!P0 LDG.E.U8 R233, desc[UR40][R134.64] ;  /* 0x0000002886e98981 */ /* 0x000162000c1e1100 */
[----:B------:R-:W-:-:S02]  /*4200*/  PRMT R232, RZ, 0x7610, R232 ;  /* 0x00007610ffe87816 */ /* 0x000fc400000000e8 */
        /* <DEDUP_REMOVED lines=21> */
[----:B------:R-:W-:-:S03]  /*4360*/  PRMT R226, RZ, 0x7610, R226 ;  /* 0x00007610ffe27816 */ /* 0x000fc600000000e2 */
[----:B------:R1:W5:Y:S01]  /*4370*/  @!P1 LDG.E.U8 R227, desc[UR40][R174.64] ;  /* 0x00000028aee39981 */ /* 0x000362000c1e1100 */
[-C--:B0-----:R-:W-:Y:S02]  /*4380*/  IADD3 R134, P3, R152, R79.reuse, RZ ;  /* 0x0000004f98867210 */ /* 0x081fe40007f7e0ff */
[----:B------:R-:W-:Y:S02]  /*4390*/  ISETP.GE.AND P1, PT, R108, UR59, PT ;  /* 0x0000003b6c007c0c */ /* 0x000fe4000bf26270 */
[----:B------:R-:W-:Y:S02]  /*43a0*/  LEA.HI.X.SX32 R135, R152, R80, 0x1, P3 ;  /* 0x0000005098877211 */ /* 0x000fe400018f0eff */
[----:B------:R-:W-:Y:S02]  /*43b0*/  IADD3 R204, P3, R151, R79, RZ ;  /* 0x0000004f97cc7210 */ /* 0x000fe40007f7e0ff */
[----:B------:R-:W-:Y:S01]  /*43c0*/  ISETP.GE.AND P2, PT, R107, UR59, PT ;  /* 0x0000003b6b007c0c */ /* 0x000fe2000bf46270 */
[----:B------:R0:W5:Y:S01]  /*43d0*/  @!P0 LDG.E.U8 R226, desc[UR40][R134.64] ;  /* 0x0000002886e28981 */ /* 0x000162000c1e1100 */
[----:B------:R-:W-:-:S02]  /*43e0*/  ISETP.GE.AND P0, PT, R109, UR59, PT ;  /* 0x0000003b6d007c0c */ /* 0x000fc4000bf06270 */
[CC--:B-1----:R-:W-:Y:S02]  /*43f0*/  IADD3 R174, P6, R150.reuse, R79.reuse, RZ ;  /* 0x0000004f96ae7210 */ /* 0x0c2fe40007fde0ff */
[-C--:B------:R-:W-:Y:S02]  /*4400*/  LEA.HI.X.SX32 R205, R151, R80.reuse, 0x1, P3 ;  /* 0x0000005097cd7211 */ /* 0x080fe400018f0eff */
[----:B------:R-:W-:Y:S02]  /*4410*/  PRMT R225, RZ, 0x7610, R225 ;  /* 0x00007610ffe17816 */ /* 0x000fe400000000e1 */
[----:B------:R-:W-:Y:S02]  /*4420*/  LEA.HI.X.SX32 R175, R150, R80, 0x1, P6 ;  /* 0x0000005096af7211 */ /* 0x000fe400030f0eff */
[----:B0-----:R-:W-:Y:S02]  /*4430*/  IADD3 R134, P3, R149, R79, RZ ;  /* 0x0000004f95867210 */ /* 0x001fe40007f7e0ff */
[----:B------:R-:W-:Y:S01]  /*4440*/  PRMT R214, RZ, 0x7610, R214 ;  /* 0x00007610ffd67816 */ /* 0x000fe200000000d6 */
[----:B------:R0:W5:Y:S01]  /*4450*/  @!P1 LDG.E.U8 R225, desc[UR40][R174.64] ;  /* 0x00000028aee19981 */ /* 0x000162000c1e1100 */
[----:B------:R-:W-:-:S02]  /*4460*/  PRMT R224, RZ, 0x7610, R224 ;  /* 0x00007610ffe07816 */ /* 0x000fc400000000e0 */
[----:B------:R-:W-:Y:S02]  /*4470*/  LEA.HI.X.SX32 R135, R149, R80, 0x1, P3 ;  /* 0x0000005095877211 */ /* 0x000fe400018f0eff */
[----:B------:R-:W-:Y:S01]  /*4480*/  LEA.HI R178, R0, 0x5e, RZ, 0x1a ;  /* 0x0000005e00b27811 */ /* 0x000fe200078fd0ff */
[----:B------:R-:W5:Y:S01]  /*4490*/  @!P2 LDG.E.U8 R214, desc[UR40][R204.64] ;  /* 0x00000028ccd6a981 */ /* 0x000f62000c1e1100 */
[----:B------:R-:W-:Y:S02]  /*44a0*/  ISETP.GE.AND P1, PT, R110, UR59, PT ;  /* 0x0000003b6e007c0c */ /* 0x000fe4000bf26270 */
[----:B------:R-:W-:Y:S01]  /*44b0*/  ISETP.GE.AND P4, PT, R178, UR59, PT ;  /* 0x0000003bb2007c0c */ /* 0x000fe2000bf86270 */
[----:B------:R1:W5:Y:S01]  /*44c0*/  @!P0 LDG.E.U8 R224, desc[UR40][R134.64] ;  /* 0x0000002886e08981 */ /* 0x000362000c1e1100 */
[----:B------:R-:W-:Y:S02]  /*44d0*/  PRMT R221, RZ, 0x7610, R221 ;  /* 0x00007610ffdd7816 */ /* 0x000fe400000000dd */
[----:B0-----:R-:W-:-:S02]  /*44e0*/  IADD3 R174, P3, R126, R79, RZ ;  /* 0x0000004f7eae7210 */ /* 0x001fc40007f7e0ff */
[----:B-1----:R-:W-:-:S04]  /*44f0*/  IADD3 R134, P2, R148, R79, RZ ;  /* 0x0000004f94867210 */ /* 0x002fc80007f5e0ff */
[-C--:B------:R-:W-:Y:S02]  /*4500*/  LEA.HI.X.SX32 R135, R148, R80.reuse, 0x1, P2 ;  /* 0x0000005094877211 */ /* 0x080fe400010f0eff */
[----:B------:R-:W-:Y:S02]  /*4510*/  PRMT R222, RZ, 0x7610, R222 ;  /* 0x00007610ffde7816 */ /* 0x000fe400000000de */
[----:B------:R-:W-:Y:S01]  /*4520*/  LEA.HI.X.SX32 R175, R126, R80, 0x1, P3 ;  /* 0x000000507eaf7211 */ /* 0x000fe200018f0eff */
[----:B------:R0:W5:Y:S01]  /*4530*/  @!P1 LDG.E.U8 R221, desc[UR40][R134.64] ;  /* 0x0000002886dd9981 */ /* 0x000162000c1e1100 */
[----:B------:R-:W-:Y:S02]  /*4540*/  ISETP.GE.AND P3, PT, R112, UR59, PT ;  /* 0x0000003b70007c0c */ /* 0x000fe4000bf66270 */
[----:B------:R-:W-:Y:S01]  /*4550*/  IADD3 RZ, P1, R146, R79, RZ ;  /* 0x0000004f92ff7210 */ /* 0x000fe20007f3e0ff */
[----:B------:R1:W5:Y:S01]  /*4560*/  @!P4 LDG.E.U8 R222, desc[UR40][R174.64] ;  /* 0x00000028aedec981 */ /* 0x000362000c1e1100 */
[----:B------:R-:W-:-:S02]  /*4570*/  ISETP.GE.AND P0, PT, R111, UR59, PT ;  /* 0x0000003b6f007c0c */ /* 0x000fc4000bf06270 */
[----:B------:R-:W-:Y:S02]  /*4580*/  PRMT R219, RZ, 0x7610, R219 ;  /* 0x00007610ffdb7816 */ /* 0x000fe400000000db */
[-C--:B0-----:R-:W-:Y:S02]  /*4590*/  LEA.HI.X.SX32 R135, R146, R80.reuse, 0x1, P1 ;  /* 0x0000005092877211 */ /* 0x081fe400008f0eff */
[----:B------:R-:W-:Y:S02]  /*45a0*/  ISETP.GE.AND P1, PT, R114, UR59, PT ;  /* 0x0000003b72007c0c */ /* 0x000fe4000bf26270 */
[C---:B-1----:R-:W-:Y:S01]  /*45b0*/  IADD3 R174, P2, R147.reuse, R79, RZ ;  /* 0x0000004f93ae7210 */ /* 0x042fe20007f5e0ff */
[----:B------:R-:W-:Y:S01]  /*45c0*/  IMAD.IADD R134, R146, 0x1, R79 ;  /* 0x0000000192867824 */ /* 0x000fe200078e024f */
[----:B------:R-:W-:Y:S02]  /*45d0*/  PRMT R220, RZ, 0x7610, R220 ;  /* 0x00007610ffdc7816 */ /* 0x000fe400000000dc */
[----:B------:R-:W-:-:S02]  /*45e0*/  LEA.HI.X.SX32 R175, R147, R80, 0x1, P2 ;  /* 0x0000005093af7211 */ /* 0x000fc400010f0eff */
[----:B------:R-:W-:Y:S01]  /*45f0*/  ISETP.GE.AND P4, PT, R113, UR59, PT ;  /* 0x0000003b71007c0c */ /* 0x000fe2000bf86270 */
[----:B------:R0:W5:Y:S01]  /*4600*/  @!P3 LDG.E.U8 R219, desc[UR40][R134.64] ;  /* 0x0000002886dbb981 */ /* 0x000162000c1e1100 */
[CC--:B------:R-:W-:Y:S02]  /*4610*/  IADD3 RZ, P2, R144.reuse, R79.reuse, RZ ;  /* 0x0000004f90ff7210 */ /* 0x0c0fe40007f5e0ff */
[----:B------:R-:W-:Y:S01]  /*4620*/  PRMT R205, RZ, 0x7610, R205 ;  /* 0x00007610ffcd7816 */ /* 0x000fe200000000cd */
[----:B------:R1:W5:Y:S01]  /*4630*/  @!P0 LDG.E.U8 R220, desc[UR40][R174.64] ;  /* 0x00000028aedc8981 */ /* 0x000362000c1e1100 */
[----:B------:R-:W-:Y:S02]  /*4640*/  IADD3 RZ, P3, R145, R79, RZ ;  /* 0x0000004f91ff7210 */ /* 0x000fe40007f7e0ff */
[----:B------:R-:W-:Y:S01]  /*4650*/  ISETP.GE.AND P0, PT, R115, UR59, PT ;  /* 0x0000003b73007c0c */ /* 0x000fe2000bf06270 */
[C---:B0-----:R-:W-:Y:S01]  /*4660*/  IMAD.IADD R134, R144.reuse, 0x1, R79 ;  /* 0x0000000190867824 */ /* 0x041fe200078e024f */
[----:B------:R-:W-:-:S02]  /*4670*/  LEA.HI.X.SX32 R135, R144, R80, 0x1, P2 ;  /* 0x0000005090877211 */ /* 0x000fc400010f0eff */
[----:B------:R-:W-:Y:S01]  /*4680*/  ISETP.GE.AND P2, PT, R116, UR59, PT ;  /* 0x0000003b74007c0c */ /* 0x000fe2000bf46270 */
[C---:B-1----:R-:W-:Y:S01]  /*4690*/  IMAD.IADD R174, R145.reuse, 0x1, R79 ;  /* 0x0000000191ae7824 */ /* 0x042fe200078e024f */
[----:B------:R-:W-:Y:S01]  /*46a0*/  PRMT R218, RZ, 0x7610, R218 ;  /* 0x00007610ffda7816 */ /* 0x000fe200000000da */
[----:B------:R0:W5:Y:S01]  /*46b0*/  @!P1 LDG.E.U8 R205, desc[UR40][R134.64] ;  /* 0x0000002886cd9981 */ /* 0x000162000c1e1100 */
[----:B------:R-:W-:Y:S02]  /*46c0*/  LEA.HI.X.SX32 R175, R145, R80, 0x1, P3 ;  /* 0x0000005091af7211 */ /* 0x000fe400018f0eff */
[----:B------:R-:W-:Y:S02]  /*46d0*/  LEA.HI R178, R0, 0x6e, RZ, 0x1a ;  /* 0x0000006e00b27811 */ /* 0x000fe400078fd0ff */
[-C--:B------:R-:W-:Y:S01]  /*46e0*/  IADD3 RZ, P3, R143, R79.reuse, RZ ;  /* 0x0000004f8fff7210 */ /* 0x080fe20007f7e0ff */
[----:B------:R1:W5:Y:S01]  /*46f0*/  @!P4 LDG.E.U8 R218, desc[UR40][R174.64] ;  /* 0x00000028aedac981 */ /* 0x000362000c1e1100 */
[----:B------:R-:W-:-:S02]  /*4700*/  IADD3 RZ, P1, R142, R79, RZ ;  /* 0x0000004f8eff7210 */ /* 0x000fc40007f3e0ff */
[----:B------:R-:W-:Y:S01]  /*4710*/  ISETP.GE.AND P5, PT, R178, UR59, PT ;  /* 0x0000003bb2007c0c */ /* 0x000fe2000bfa6270 */
[C---:B0-----:R-:W-:Y:S01]  /*4720*/  IMAD.IADD R134, R142.reuse, 0x1, R79 ;  /* 0x000000018e867824 */ /* 0x041fe200078e024f */
[----:B------:R-:W-:Y:S02]  /*4730*/  PRMT R216, RZ, 0x7610, R216 ;  /* 0x00007610ffd87816 */ /* 0x000fe400000000d8 */
[----:B------:R-:W-:Y:S02]  /*4740*/  PRMT R215, RZ, 0x7610, R215 ;  /* 0x00007610ffd77816 */ /* 0x000fe400000000d7 */
[-C--:B------:R-:W-:Y:S01]  /*4750*/  LEA.HI.X.SX32 R135, R142, R80.reuse, 0x1, P1 ;  /* 0x000000508e877211 */ /* 0x080fe200008f0eff */
[C---:B-1----:R-:W-:Y:S01]  /*4760*/  IMAD.IADD R174, R143.reuse, 0x1, R79 ;  /* 0x000000018fae7824 */ /* 0x042fe200078e024f */
[----:B------:R-:W-:Y:S02]  /*4770*/  LEA.HI.X.SX32 R175, R143, R80, 0x1, P3 ;  /* 0x000000508faf7211 */ /* 0x000fe400018f0eff */
[----:B------:R-:W-:Y:S01]  /*4780*/  ISETP.GE.AND P3, PT, R117, UR59, PT ;  /* 0x0000003b75007c0c */ /* 0x000fe2000bf66270 */
[----:B------:R0:W5:Y:S01]  /*4790*/  @!P2 LDG.E.U8 R215, desc[UR40][R134.64] ;  /* 0x0000002886d7a981 */ /* 0x000162000c1e1100 */
[----:B------:R-:W-:-:S02]  /*47a0*/  IADD3 RZ, P1, R125, R79, RZ ;  /* 0x0000004f7dff7210 */ /* 0x000fc40007f3e0ff */
[----:B------:R-:W-:Y:S01]  /*47b0*/  PRMT R213, RZ, 0x7610, R213 ;  /* 0x00007610ffd57816 */ /* 0x000fe200000000d5 */
[----:B------:R1:W5:Y:S01]  /*47c0*/  @!P0 LDG.E.U8 R216, desc[UR40][R174.64] ;  /* 0x00000028aed88981 */ /* 0x000362000c1e1100 */
[----:B------:R-:W-:Y:S02]  /*47d0*/  IADD3 RZ, P0, R141, R79, RZ ;  /* 0x0000004f8dff7210 */ /* 0x000fe40007f1e0ff */
[----:B------:R-:W-:Y:S02]  /*47e0*/  ISETP.GE.AND P2, PT, R118, UR59, PT ;  /* 0x0000003b76007c0c */ /* 0x000fe4000bf46270 */
[----:B------:R-:W-:Y:S01]  /*47f0*/  ISETP.GE.AND P4, PT, R119, UR59, PT ;  /* 0x0000003b77007c0c */ /* 0x000fe2000bf86270 */
[--C-:B0-----:R-:W-:Y:S01]  /*4800*/  IMAD.IADD R134, R141, 0x1, R79.reuse ;  /* 0x000000018d867824 */ /* 0x101fe200078e024f */
[----:B------:R-:W-:Y:S01]  /*4810*/  PRMT R212, RZ, 0x7610, R212 ;  /* 0x00007610ffd47816 */ /* 0x000fe200000000d4 */
[C---:B-1----:R-:W-:Y:S01]  /*4820*/  IMAD.IADD R174, R125.reuse, 0x1, R79 ;  /* 0x000000017dae7824 */ /* 0x042fe200078e024f */
[----:B------:R-:W-:-:S02]  /*4830*/  LEA.HI.X.SX32 R175, R125, R80, 0x1, P1 ;  /* 0x000000507daf7211 */ /* 0x000fc400008f0eff */
[CC--:B------:R-:W-:Y:S02]  /*4840*/  IADD3 RZ, P1, R140.reuse, R79.reuse, RZ ;  /* 0x0000004f8cff7210 */ /* 0x0c0fe40007f3e0ff */
[-C--:B------:R-:W-:Y:S01]  /*4850*/  LEA.HI.X.SX32 R135, R141, R80.reuse, 0x1, P0 ;  /* 0x000000508d877211 */ /* 0x080fe200000f0eff */
[----:B------:R0:W5:Y:S01]  /*4860*/  @!P5 LDG.E.U8 R213, desc[UR40][R174.64] ;  /* 0x00000028aed5d981 */ /* 0x000162000c1e1100 */
[C---:B------:R-:W-:Y:S02]  /*4870*/  IADD3 RZ, P0, R139.reuse, R79, RZ ;  /* 0x0000004f8bff7210 */ /* 0x040fe40007f1e0ff */
[----:B------:R-:W-:Y:S01]  /*4880*/  PRMT R211, RZ, 0x7610, R211 ;  /* 0x00007610ffd37816 */ /* 0x000fe200000000d3 */
[----:B------:R1:W5:Y:S01]  /*4890*/  @!P3 LDG.E.U8 R212, desc[UR40][R134.64] ;  /* 0x0000002886d4b981 */ /* 0x000362000c1e1100 */
[----:B------:R-:W-:Y:S02]  /*48a0*/  PRMT R210, RZ, 0x7610, R210 ;  /* 0x00007610ffd27816 */ /* 0x000fe400000000d2 */
[CC--:B0-----:R-:W-:Y:S01]  /*48b0*/  LEA.HI.X.SX32 R175, R140.reuse, R80.reuse, 0x1, P1 ;  /* 0x000000508caf7211 */ /* 0x0c1fe200008f0eff */
[--C-:B------:R-:W-:Y:S01]  /*48c0*/  IMAD.IADD R174, R140, 0x1, R79.reuse ;  /* 0x000000018cae7824 */ /* 0x100fe200078e024f */
[----:B------:R-:W-:Y:S01]  /*48d0*/  ISETP.GE.AND P1, PT, R120, UR59, PT ;  /* 0x0000003b78007c0c */ /* 0x000fe2000bf26270 */
[C---:B-1----:R-:W-:Y:S01]  /*48e0*/  IMAD.IADD R134, R139.reuse, 0x1, R79 ;  /* 0x000000018b867824 */ /* 0x042fe200078e024f */
[----:B------:R-:W-:-:S02]  /*48f0*/  LEA.HI.X.SX32 R135, R139, R80, 0x1, P0 ;  /* 0x000000508b877211 */ /* 0x000fc400000f0eff */
[----:B------:R-:W5:Y:S01]  /*4900*/  @!P2 LDG.E.U8 R211, desc[UR40][R174.64] ;  /* 0x00000028aed3a981 */ /* 0x000f62000c1e1100 */
[----:B------:R-:W-:Y:S02]  /*4910*/  IADD3 RZ, P0, R138, R79, RZ ;  /* 0x0000004f8aff7210 */ /* 0x000fe40007f1e0ff */
[----:B------:R-:W-:Y:S01]  /*4920*/  ISETP.GE.AND P2, PT, R121, UR59, PT ;  /* 0x0000003b79007c0c */ /* 0x000fe2000bf46270 */
[----:B------:R0:W5:Y:S01]  /*4930*/  @!P4 LDG.E.U8 R210, desc[UR40][R134.64] ;  /* 0x0000002886d2c981 */ /* 0x000162000c1e1100 */
[----:B------:R-:W-:Y:S02]  /*4940*/  PRMT R209, RZ, 0x7610, R209 ;  /* 0x00007610ffd17816 */ /* 0x000fe400000000d1 */
[----:B------:R-:W-:Y:S02]  /*4950*/  LOP3.LUT R178, R4, 0x7a, RZ, 0xfc, !PT ;  /* 0x0000007a04b27812 */ /* 0x000fe400078efcff */
[----:B------:R-:W-:Y:S01]  /*4960*/  PRMT R208, RZ, 0x7610, R208 ;  /* 0x00007610ffd07816 */ /* 0x000fe200000000d0 */
[C---:B0-----:R-:W-:Y:S01]  /*4970*/  IMAD.IADD R134, R138.reuse, 0x1, R79 ;  /* 0x000000018a867824 */ /* 0x041fe200078e024f */
[----:B------:R-:W-:-:S02]  /*4980*/  LEA.HI.X.SX32 R135, R138, R80, 0x1, P0 ;  /* 0x000000508a877211 */ /* 0x000fc400000f0eff */
[C---:B------:R-:W-:Y:S02]  /*4990*/  IADD3 RZ, P0, R137.reuse, R79, RZ ;  /* 0x0000004f89ff7210 */ /* 0x040fe40007f1e0ff */
[----:B------:R-:W-:Y:S01]  /*49a0*/  ISETP.GE.AND P3, PT, R178, UR59, PT ;  /* 0x0000003bb2007c0c */ /* 0x000fe2000bf66270 */
[----:B------:R0:W5:Y:S01]  /*49b0*/  @!P1 LDG.E.U8 R209, desc[UR40][R134.64] ;  /* 0x0000002886d19981 */ /* 0x000162000c1e1100 */
[----:B------:R-:W-:Y:S02]  /*49c0*/  LOP3.LUT R174, R4, 0x7c, RZ, 0xfc, !PT ;  /* 0x0000007c04ae7812 */ /* 0x000fe400078efcff */
[----:B------:R-:W-:Y:S02]  /*49d0*/  PRMT R207, RZ, 0x7610, R207 ;  /* 0x00007610ffcf7816 */ /* 0x000fe400000000cf */
[----:B------:R-:W-:Y:S01]  /*49e0*/  ISETP.GE.AND P1, PT, R174, UR59, PT ;  /* 0x0000003bae007c0c */ /* 0x000fe2000bf26270 */
[C---:B0-----:R-:W-:Y:S01]  /*49f0*/  IMAD.IADD R134, R137.reuse, 0x1, R79 ;  /* 0x0000000189867824 */ /* 0x041fe200078e024f */
[----:B------:R-:W-:-:S02]  /*4a00*/  LEA.HI.X.SX32 R135, R137, R80, 0x1, P0 ;  /* 0x0000005089877211 */ /* 0x000fc400000f0eff */
[CC--:B------:R-:W-:Y:S02]  /*4a10*/  IADD3 RZ, P0, R131.reuse, R79.reuse, RZ ;  /* 0x0000004f83ff7210 */ /* 0x0c0fe40007f1e0ff */
[----:B------:R-:W-:Y:S01]  /*4a20*/  LEA.HI R174, R0, 0x7e, RZ, 0x1a ;  /* 0x0000007e00ae7811 */ /* 0x000fe200078fd0ff */
[----:B------:R0:W5:Y:S01]  /*4a30*/  @!P2 LDG.E.U8 R208, desc[UR40][R134.64] ;  /* 0x0000002886d0a981 */ /* 0x000162000c1e1100 */
[----:B------:R-:W-:Y:S02]  /*4a40*/  PRMT R206, RZ, 0x7610, R206 ;  /* 0x00007610ffce7816 */ /* 0x000fe400000000ce */
[----:B------:R-:W-:Y:S01]  /*4a50*/  ISETP.GE.AND P2, PT, R174, UR59, PT ;  /* 0x0000003bae007c0c */ /* 0x000fe2000bf46270 */
[C---:B0-----:R-:W-:Y:S01]  /*4a60*/  IMAD.IADD R134, R131.reuse, 0x1, R79 ;  /* 0x0000000183867824 */ /* 0x041fe200078e024f */
[----:B------:R-:W-:Y:S02]  /*4a70*/  LEA.HI.X.SX32 R135, R131, R80, 0x1, P0 ;  /* 0x0000005083877211 */ /* 0x000fe400000f0eff */
[----:B------:R-:W-:-:S03]  /*4a80*/  IADD3 RZ, P0, R130, R79, RZ ;  /* 0x0000004f82ff7210 */ /* 0x000fc60007f1e0ff */
[----:B------:R0:W5:Y:S01]  /*4a90*/  @!P3 LDG.E.U8 R207, desc[UR40][R134.64] ;  /* 0x0000002886cfb981 */ /* 0x000162000c1e1100 */
[----:B------:R-:W-:Y:S01]  /*4aa0*/  PRMT R204, RZ, 0x7610, R204 ;  /* 0x00007610ffcc7816 */ /* 0x000fe200000000cc */
[C---:B0-----:R-:W-:Y:S01]  /*4ab0*/  IMAD.IADD R134, R130.reuse, 0x1, R79 ;  /* 0x0000000182867824 */ /* 0x041fe200078e024f */
[----:B------:R-:W-:Y:S02]  /*4ac0*/  LEA.HI.X.SX32 R135, R130, R80, 0x1, P0 ;  /* 0x0000005082877211 */ /* 0x000fe400000f0eff */
[----:B------:R-:W-:-:S03]  /*4ad0*/  IADD3 RZ, P0, R124, R79, RZ ;  /* 0x0000004f7cff7210 */ /* 0x000fc60007f1e0ff */
[----:B------:R0:W5:Y:S02]  /*4ae0*/  @!P1 LDG.E.U8 R206, desc[UR40][R134.64] ;  /* 0x0000002886ce9981 */ /* 0x000164000c1e1100 */
[C---:B0-----:R-:W-:Y:S01]  /*4af0*/  IMAD.IADD R134, R124.reuse, 0x1, R79 ;  /* 0x000000017c867824 */ /* 0x041fe200078e024f */
[----:B------:R-:W-:-:S05]  /*4b00*/  LEA.HI.X.SX32 R135, R124, R80, 0x1, P0 ;  /* 0x000000507c877211 */ /* 0x000fca00000f0eff */
[----:B------:R0:W5:Y:S01]  /*4b10*/  @!P2 LDG.E.U8 R204, desc[UR40][R134.64] ;  /* 0x0000002886cca981 */ /* 0x000162000c1e1100 */
[----:B------:R-:W-:Y:S02]  /*4b20*/  ISETP.GE.AND P0, PT, R3, UR59, PT ;  /* 0x0000003b03007c0c */ /* 0x000fe4000bf06270 */
[----:B------:R-:W-:Y:S02]  /*4b30*/  SHF.R.S32.HI R174, RZ, 0x1f, R132 ;  /* 0x0000001fffae7819 */ /* 0x000fe40000011484 */
[----:B------:R-:W-:Y:S02]  /*4b40*/  PRMT R185, RZ, 0x7610, R185 ;  /* 0x00007610ffb97816 */ /* 0x000fe400000000b9 */
[----:B0-----:R-:W-:-:S04]  /*4b50*/  IADD3 R134, P1, R132, UR44, RZ ;  /* 0x0000002c84867c10 */ /* 0x001fc8000ff3e0ff */
[----:B------:R-:W-:Y:S01]  /*4b60*/  IADD3.X R135, R174, UR8, RZ, P1, !PT ;  /* 0x00000008ae877c10 */ /* 0x000fe20008ffe4ff */
[----:B------:R-:W-:Y:S01]  /*4b70*/  BAR.SYNC.DEFER_BLOCKING 0x0 ;  /* 0x0000000000007b1d */ /* 0x000fe20000010000 */
[----:B------:R-:W-:Y:S02]  /*4b80*/  PRMT R183, RZ, 0x7610, R183 ;  /* 0x00007610ffb77816 */ /* 0x000fe400000000b7 */
[----:B------:R-:W-:-:S03]  /*4b90*/  PRMT R192, RZ, 0x7610, R192 ;  /* 0x00007610ffc07816 */ /* 0x000fc600000000c0 */
[----:B------:R0:W5:Y:S02]  /*4ba0*/  @!P0 LDG.E.U8 R185, desc[UR40][R134.64] ;  /* 0x0000002886b98981 */ /* 0x000164000c1e1100 */
[----:B0-----:R-:W-:-:S04]  /*4bb0*/  IADD3 R134, P1, R132, UR43, RZ ;  /* 0x0000002b84867c10 */ /* 0x001fc8000ff3e0ff */
[----:B------:R-:W-:-:S05]  /*4bc0*/  IADD3.X R135, R174, UR7, RZ, P1, !PT ;  /* 0x00000007ae877c10 */ /* 0x000fca0008ffe4ff */
[----:B------:R0:W5:Y:S02]  /*4bd0*/  @!P0 LDG.E.U8 R183, desc[UR40][R134.64] ;  /* 0x0000002886b78981 */ /* 0x000164000c1e1100 */
[----:B0-----:R-:W-:-:S04]  /*4be0*/  IADD3 R134, P1, R132, UR42, RZ ;  /* 0x0000002a84867c10 */ /* 0x001fc8000ff3e0ff */
[----:B------:R-:W-:-:S05]  /*4bf0*/  IADD3.X R135, R174, UR6, RZ, P1, !PT ;  /* 0x00000006ae877c10 */ /* 0x000fca0008ffe4ff */
[----:B------:R0:W5:Y:S01]  /*4c00*/  @!P0 LDG.E.U8 R192, desc[UR40][R134.64] ;  /* 0x0000002886c08981 */ /* 0x000162000c1e1100 */
[----:B------:R-:W-:Y:S02]  /*4c10*/  PRMT R190, RZ, 0x7610, R190 ;  /* 0x00007610ffbe7816 */ /* 0x000fe400000000be */
[----:B0-----:R-:W-:-:S04]  /*4c20*/  IADD3 R134, P1, R132, UR39, RZ ;  /* 0x0000002784867c10 */ /* 0x001fc8000ff3e0ff */
[----:B------:R-:W-:-:S05]  /*4c30*/  IADD3.X R135, R174, UR5, RZ, P1, !PT ;  /* 0x00000005ae877c10 */ /* 0x000fca0008ffe4ff */
[----:B------:R0:W5:Y:S01]  /*4c40*/  @!P0 LDG.E.U8 R190, desc[UR40][R134.64] ;  /* 0x0000002886be8981 */ /* 0x000162000c1e1100 */
[----:B------:R-:W-:Y:S02]  /*4c50*/  PRMT R200, RZ, 0x7610, R200 ;  /* 0x00007610ffc87816 */ /* 0x000fe400000000c8 */
[----:B0-----:R-:W-:-:S05]  /*4c60*/  IADD3 R134, P1, R132, R64, RZ ;  /* 0x0000004084867210 */ /* 0x001fca0007f3e0ff */
[----:B------:R-:W-:-:S05]  /*4c70*/  IMAD.X R135, R174, 0x1, R75, P1 ;  /* 0x00000001ae877824 */ /* 0x000fca00008e064b */
[----:B------:R0:W5:Y:S01]  /*4c80*/  @!P0 LDG.E.U8 R200, desc[UR40][R134.64] ;  /* 0x0000002886c88981 */ /* 0x000162000c1e1100 */
[----:B------:R-:W-:Y:S02]  /*4c90*/  PRMT R198, RZ, 0x7610, R198 ;  /* 0x00007610ffc67816 */ /* 0x000fe400000000c6 */
[----:B0-----:R-:W-:-:S05]  /*4ca0*/  IADD3 R134, P1, R132, R65, RZ ;  /* 0x0000004184867210 */ /* 0x001fca0007f3e0ff */
[----:B------:R-:W-:Y:S01]  /*4cb0*/  IMAD.X R135, R174, 0x1, R78, P1 ;  /* 0x00000001ae877824 */ /* 0x000fe200008e064e */
[----:B------:R-:W-:-:S04]  /*4cc0*/  PRMT R194, RZ, 0x7610, R194 ;  /* 0x00007610ffc27816 */ /* 0x000fc800000000c2 */
        /* <DEDUP_REMOVED lines=9> */
[----:B0-----:R-:W-:-:S04]  /*4d60*/  IADD3 R134, P1, R132, UR46, RZ ;  /* 0x0000002e84867c10 */ /* 0x001fc8000ff3e0ff */
[----:B------:R-:W-:Y:S01]  /*4d70*/  IADD3.X R135, R174, UR10, RZ, P1, !PT ;  /* 0x0000000aae877c10 */ /* 0x000fe20008ffe4ff */
[----:B------:R-:W-:-:S04]  /*4d80*/  IMAD.SHL.U32 R196, R0, 0x10, RZ ;  /* 0x0000001000c47824 */ /* 0x000fc800078e00ff */
[----:B------:R0:W5:Y:S01]  /*4d90*/  @!P0 LDG.E.U8 R178, desc[UR40][R134.64] ;  /* 0x0000002886b28981 */ /* 0x000162000c1e1100 */
[----:B------:R-:W-:Y:S02]  /*4da0*/  PRMT R175, RZ, 0x7610, R175 ;  /* 0x00007610ffaf7816 */ /* 0x000fe400000000af */
[----:B------:R-:W-:Y:S02]  /*4db0*/  LOP3.LUT R251, R196, 0x70, RZ, 0xc0, !PT ;  /* 0x00000070c4fb7812 */ /* 0x000fe400078ec0ff */
[----:B0-----:R-:W-:-:S04]  /*4dc0*/  IADD3 R134, P1, R132, UR45, RZ ;  /* 0x0000002d84867c10 */ /* 0x001fc8000ff3e0ff */
[----:B------:R-:W-:Y:S02]  /*4dd0*/  IADD3.X R135, R174, UR9, RZ, P1, !PT ;  /* 0x00000009ae877c10 */ /* 0x000fe40008ffe4ff */
[----:B------:R-:W-:-:S03]  /*4de0*/  LOP3.LUT R196, R0, 0x3f, RZ, 0xc0, !PT ;  /* 0x0000003f00c47812 */ /* 0x000fc600078ec0ff */
[----:B------:R0:W5:Y:S02]  /*4df0*/  @!P0 LDG.E.U8 R175, desc[UR40][R134.64] ;  /* 0x0000002886af8981 */ /* 0x000164000c1e1100 */
[----:B------:R-:W-:Y:S01]  /*4e00*/  IMAD R251, R196, 0x80, R251 ;  /* 0x00000080c4fb7824 */ /* 0x000fe200078e02fb */
[----:B------:R-:W-:Y:S02]  /*4e10*/  PRMT R196, RZ, 0x7610, R196 ;  /* 0x00007610ffc47816 */ /* 0x000fe400000000c4 */
[----:B0-----:R-:W-:-:S04]  /*4e20*/  IADD3 R134, P1, R132, UR49, RZ ;  /* 0x0000003184867c10 */ /* 0x001fc8000ff3e0ff */
[----:B------:R-:W-:Y:S02]  /*4e30*/  IADD3.X R135, R174, UR13, RZ, P1, !PT ;  /* 0x0000000dae877c10 */ /* 0x000fe40008ffe4ff */
[----:B------:R-:W-:-:S03]  /*4e40*/  LOP3.LUT R246, R251, R4, RZ, 0xfc, !PT ;  /* 0x00000004fbf67212 */ /* 0x000fc600078efcff */
[----:B------:R0:W5:Y:S04]  /*4e50*/  @!P0 LDG.E.U8 R196, desc[UR40][R134.64] ;  /* 0x0000002886c48981 */ /* 0x000168000c1e1100 */
[----:B--2---:R1:W-:Y:S01]  /*4e60*/  STS.U8 [R246+UR60], R186 ;  /* 0x000000baf6007988 */ /* 0x0043e2000800003c */
[----:B0-----:R-:W-:Y:S02]  /*4e70*/  IADD3 R134, P1, R132, UR50, RZ ;  /* 0x0000003284867c10 */ /* 0x001fe4000ff3e0ff */
[----:B-1----:R-:W-:Y:S02]  /*4e80*/  PRMT R186, RZ, 0x7610, R186 ;  /* 0x00007610ffba7816 */ /* 0x002fe400000000ba */
[----:B------:R-:W-:Y:S01]  /*4e90*/  IADD3.X R135, R174, UR14, RZ, P1, !PT ;  /* 0x0000000eae877c10 */ /* 0x000fe20008ffe4ff */
[----:B---3--:R0:W-:Y:S04]  /*4ea0*/  STS.U8 [R246+UR60+0x2], R188 ;  /* 0x000002bcf6007988 */ /* 0x0081e8000800003c */
[----:B------:R1:W2:Y:S01]  /*4eb0*/  @!P0 LDG.E.U8 R186, desc[UR40][R134.64] ;  /* 0x0000002886ba8981 */ /* 0x0002a2000c1e1100 */
[----:B0-----:R-:W-:-:S02]  /*4ec0*/  PRMT R188, RZ, 0x7610, R188 ;  /* 0x00007610ffbc7816 */ /* 0x001fc400000000bc */
[----:B-1----:R-:W-:-:S04]  /*4ed0*/  IADD3 R134, P1, R132, UR51, RZ ;  /* 0x0000003384867c10 */ /* 0x002fc8000ff3e0ff */
[----:B------:R-:W-:Y:S01]  /*4ee0*/  IADD3.X R135, R174, UR15, RZ, P1, !PT ;  /* 0x0000000fae877c10 */ /* 0x000fe20008ffe4ff */
[----:B----4-:R0:W-:Y:S04]  /*4ef0*/  STS.U8 [R246+UR60+0x4], R180 ;  /* 0x000004b4f6007988 */ /* 0x0101e8000800003c */
[----:B------:R1:W3:Y:S01]  /*4f00*/  @!P0 LDG.E.U8 R188, desc[UR40][R134.64] ;  /* 0x0000002886bc8981 */ /* 0x0002e2000c1e1100 */
[----:B0-----:R-:W-:Y:S02]  /*4f10*/  PRMT R180, RZ, 0x7610, R180 ;  /* 0x00007610ffb47816 */ /* 0x001fe400000000b4 */
[----:B-1----:R-:W-:-:S04]  /*4f20*/  IADD3 R134, P1, R132, UR52, RZ ;  /* 0x0000003484867c10 */ /* 0x002fc8000ff3e0ff */
[----:B------:R-:W-:Y:S01]  /*4f30*/  IADD3.X R135, R174, UR32, RZ, P1, !PT ;  /* 0x00000020ae877c10 */ /* 0x000fe20008ffe4ff */
[----:B-----5:R0:W-:Y:S04]  /*4f40*/  STS.U8 [R246+UR60+0x6], R182 ;  /* 0x000006b6f6007988 */ /* 0x0201e8000800003c */
[----:B------:R1:W4:Y:S01]  /*4f50*/  @!P0 LDG.E.U8 R180, desc[UR40][R134.64] ;  /* 0x0000002886b48981 */ /* 0x000322000c1e1100 */
[----:B0-----:R-:W-:Y:S02]  /*4f60*/  PRMT R182, RZ, 0x7610, R182 ;  /* 0x00007610ffb67816 */ /* 0x001fe400000000b6 */
[----:B-1----:R-:W-:-:S04]  /*4f70*/  IADD3 R134, P1, R132, UR53, RZ ;  /* 0x0000003584867c10 */ /* 0x002fc8000ff3e0ff */
[----:B------:R-:W-:Y:S01]  /*4f80*/  IADD3.X R135, R174, UR33, RZ, P1, !PT ;  /* 0x00000021ae877c10 */ /* 0x000fe20008ffe4ff */
[----:B------:R0:W-:Y:S04]  /*4f90*/  STS.U8 [R246+UR60+0x8], R177 ;  /* 0x000008b1f6007988 */ /* 0x0001e8000800003c */
[----:B------:R1:W5:Y:S01]  /*4fa0*/  @!P0 LDG.E.U8 R182, desc[UR40][R134.64] ;  /* 0x0000002886b68981 */ /* 0x000362000c1e1100 */
        /* <DEDUP_REMOVED lines=9> */
[----:B------:R1:W2:Y:S01]  /*5040*/  @!P0 LDG.E.U8 R202, desc[UR40][R134.64] ;  /* 0x0000002886ca8981 */ /* 0x0002a2000c1e1100 */
[----:B0-----:R-:W-:Y:S02]  /*5050*/  PRMT R199, RZ, 0x7610, R199 ;  /* 0x00007610ffc77816 */ /* 0x001fe400000000c7 */
[----:B-1----:R-:W-:Y:S01]  /*5060*/  IADD3 R134, P1, R132, UR56, RZ ;  /* 0x0000003884867c10 */ /* 0x002fe2000ff3e0ff */
[----:B------:R0:W-:Y:S03]  /*5070*/  STS.U8 [R246+UR60+0xe], R193 ;  /* 0x00000ec1f6007988 */ /* 0x0001e6000800003c */
[----:B------:R-:W-:-:S05]  /*5080*/  IADD3.X R135, R174, UR36, RZ, P1, !PT ;  /* 0x00000024ae877c10 */ /* 0x000fca0008ffe4ff */
[----:B------:R1:W3:Y:S01]  /*5090*/  @!P0 LDG.E.U8 R199, desc[UR40][R134.64] ;  /* 0x0000002886c78981 */ /* 0x0002e2000c1e1100 */
[----:B0-----:R-:W-:-:S05]  /*50a0*/  LOP3.LUT R193, R246, 0x10, RZ, 0x3c, !PT ;  /* 0x00000010f6c17812 */ /* 0x001fca00078e3cff */
[----:B------:R0:W-:Y:S01]  /*50b0*/  STS.U8 [R193+UR60], R195 ;  /* 0x000000c3c1007988 */ /* 0x0001e2000800003c */
[----:B-1----:R-:W-:-:S04]  /*50c0*/  IADD3 R134, P1, R132, UR57, RZ ;  /* 0x0000003984867c10 */ /* 0x002fc8000ff3e0ff */
[----:B------:R-:W-:Y:S02]  /*50d0*/  IADD3.X R135, R174, UR37, RZ, P1, !PT ;  /* 0x00000025ae877c10 */ /* 0x000fe40008ffe4ff */
[----:B0-----:R-:W-:Y:S01]  /*50e0*/  PRMT R195, RZ, 0x7610, R195 ;  /* 0x00007610ffc37816 */ /* 0x001fe200000000c3 */
[----:B------:R0:W-:Y:S05]  /*50f0*/  STS.U8 [R193+UR60+0x2], R191 ;  /* 0x000002bfc1007988 */ /* 0x0001ea000800003c */
[----:B------:R1:W4:Y:S01]  /*5100*/  @!P0 LDG.E.U8 R195, desc[UR40][R134.64] ;  /* 0x0000002886c38981 */ /* 0x000322000c1e1100 */
[----:B0-----:R-:W-:Y:S02]  /*5110*/  PRMT R191, RZ, 0x7610, R191 ;  /* 0x00007610ffbf7816 */ /* 0x001fe400000000bf */
[----:B-1----:R-:W-:-:S04]  /*5120*/  IADD3 R134, P1, R132, UR58, RZ ;  /* 0x0000003a84867c10 */ /* 0x002fc8000ff3e0ff */
[----:B------:R-:W-:Y:S01]  /*5130*/  IADD3.X R135, R174, UR38, RZ, P1, !PT ;  /* 0x00000026ae877c10 */ /* 0x000fe20008ffe4ff */
[----:B------:R0:W-:Y:S04]  /*5140*/  STS.U8 [R193+UR60+0x4], R187 ;  /* 0x000004bbc1007988 */ /* 0x0001e8000800003c */
[----:B------:R1:W5:Y:S01]  /*5150*/  @!P0 LDG.E.U8 R191, desc[UR40][R134.64] ;  /* 0x0000002886bf8981 */ /* 0x000362000c1e1100 */
[----:B0-----:R-:W-:Y:S02]  /*5160*/  PRMT R187, RZ, 0x7610, R187 ;  /* 0x00007610ffbb7816 */ /* 0x001fe400000000bb */
[----:B-1----:R-:W-:-:S05]  /*5170*/  IADD3 R134, P1, R132, R62, RZ ;  /* 0x0000003e84867210 */ /* 0x002fca0007f3e0ff */
[----:B------:R-:W-:Y:S01]  /*5180*/  IMAD.X R135, R174, 0x1, R73, P1 ;  /* 0x00000001ae877824 */ /* 0x000fe200008e0649 */
        /* <DEDUP_REMOVED lines=21> */
[----:B------:R1:W3:Y:S01]  /*52e0*/  @!P0 LDG.E.U8 R201, desc[UR40][R134.64] ;  /* 0x0000002886c98981 */ /* 0x0002e2000c1e1100 */
[----:B0-----:R-:W-:Y:S02]  /*52f0*/  PRMT R197, RZ, 0x7610, R197 ;  /* 0x00007610ffc57816 */ /* 0x001fe400000000c5 */
[----:B-1----:R-:W-:-:S05]  /*5300*/  IADD3 R134, P1, R132, R61, RZ ;  /* 0x0000003d84867210 */ /* 0x002fca0007f3e0ff */
[----:B------:R-:W-:-:S05]  /*5310*/  IMAD.X R135, R174, 0x1, R76, P1 ;  /* 0x00000001ae877824 */ /* 0x000fca00008e064c */
[----:B------:R0:W4:Y:S01]  /*5320*/  @!P0 LDG.E.U8 R197, desc[UR40][R134.64] ;  /* 0x0000002886c58981 */ /* 0x000122000c1e1100 */
[----:B------:R-:W-:Y:S02]  /*5330*/  PRMT R193, RZ, 0x7610, R193 ;  /* 0x00007610ffc17816 */ /* 0x000fe400000000c1 */
[----:B0-----:R-:W-:-:S05]  /*5340*/  IADD3 R134, P1, R132, R59, RZ ;  /* 0x0000003b84867210 */ /* 0x001fca0007f3e0ff */
[----:B------:R-:W-:Y:S01]  /*5350*/  IMAD.X R135, R174, 0x1, R74, P1 ;  /* 0x00000001ae877824 */ /* 0x000fe200008e064a */
[----:B------:R-:W-:-:S04]  /*5360*/  LOP3.LUT R246, R246, 0x20, RZ, 0x3c, !PT ;  /* 0x00000020f6f67812 */ /* 0x000fc800078e3cff */
[----:B------:R0:W5:Y:S04]  /*5370*/  @!P0 LDG.E.U8 R193, desc[UR40][R134.64] ;  /* 0x0000002886c18981 */ /* 0x000168000c1e1100 */
[----:B------:R1:W-:Y:S01]  /*5380*/  STS.U8 [R246+UR60], R189 ;  /* 0x000000bdf6007988 */ /* 0x0003e2000800003c */
[----:B0-----:R-:W-:Y:S02]  /*5390*/  IADD3 R134, P1, R132, R57, RZ ;  /* 0x0000003984867210 */ /* 0x001fe40007f3e0ff */
[----:B-1----:R-:W-:-:S03]  /*53a0*/  PRMT R189, RZ, 0x7610, R189 ;  /* 0x00007610ffbd7816 */ /* 0x002fc600000000bd */
        /* <DEDUP_REMOVED lines=8> */
[----:B------:R-:W-:Y:S01]  /*5430*/  IMAD.SHL.U32 R251, R0, 0x10, RZ ;  /* 0x0000001000fb7824 */ /* 0x000fe200078e00ff */
[----:B0-----:R-:W-:Y:S02]  /*5440*/  PRMT R248, RZ, 0x7610, R248 ;  /* 0x00007610fff87816 */ /* 0x001fe400000000f8 */
[----:B-1----:R-:W-:-:S05]  /*5450*/  IADD3 R134, P1, R132, R53, RZ ;  /* 0x0000003584867210 */ /* 0x002fca0007f3e0ff */
[----:B------:R-:W-:Y:S01]  /*5460*/  IMAD.X R135, R174, 0x1, R68, P1 ;  /* 0x00000001ae877824 */ /* 0x000fe200008e0644 */
[----:B------:R-:W-:Y:S02]  /*5470*/  LOP3.LUT R251, R251, 0x70, RZ, 0xc0, !PT ;  /* 0x00000070fbfb7812 */ /* 0x000fe400078ec0ff */
[----:B------:R-:W-:Y:S02]  /*5480*/  LOP3.LUT R252, R0, 0x3f, RZ, 0xc0, !PT ;  /* 0x0000003f00fc7812 */ /* 0x000fe400078ec0ff */
[----:B------:R0:W5:Y:S03]  /*5490*/  @!P0 LDG.E.U8 R248, desc[UR40][R134.64] ;  /* 0x0000002886f88981 */ /* 0x000166000c1e1100 */
[--C-:B------:R-:W-:Y:S01]  /*54a0*/  IMAD R252, R252, 0x80, R251.reuse ;  /* 0x00000080fcfc7824 */ /* 0x100fe200078e02fb */
[----:B------:R-:W-:Y:S02]  /*54b0*/  PRMT R251, RZ, 0x7610, R251 ;  /* 0x00007610fffb7816 */ /* 0x000fe400000000fb */
[----:B0-----:R-:W-:-:S05]  /*54c0*/  IADD3 R134, P1, R132, R52, RZ ;  /* 0x0000003484867210 */ /* 0x001fca0007f3e0ff */
[----:B------:R-:W-:-:S05]  /*54d0*/  IMAD.X R135, R174, 0x1, R66, P1 ;  /* 0x00000001ae877824 */ /* 0x000fca00008e0642 */
[----:B------:R0:W5:Y:S02]  /*54e0*/  @!P0 LDG.E.U8 R251, desc[UR40][R134.64] ;  /* 0x0000002886fb8981 */ /* 0x000164000c1e1100 */
[----:B0-----:R-:W-:-:S05]  /*54f0*/  IADD3 R134, P1, R132, R81, RZ ;  /* 0x0000005184867210 */ /* 0x001fca0007f3e0ff */
[----:B------:R-:W-:Y:S01]  /*5500*/  IMAD.X R135, R174, 0x1, R63, P1 ;  /* 0x00000001ae877824 */ /* 0x000fe200008e063f */
[----:B------:R-:W-:-:S06]  /*5510*/  PRMT R174, RZ, 0x7610, R174 ;  /* 0x00007610ffae7816 */ /* 0x000fcc00000000ae */
[----:B------:R0:W5:Y:S01]  /*5520*/  @!P0 LDG.E.U8 R174, desc[UR40][R134.64] ;  /* 0x0000002886ae8981 */ /* 0x000162000c1e1100 */
[----:B------:R-:W-:-:S03]  /*5530*/  LOP3.LUT R252, R252, R4, RZ, 0xfc, !PT ;  /* 0x00000004fcfc7212 */ /* 0x000fc600078efcff */
[----:B------:R1:W-:Y:S01]  /*5540*/  STS.U8 [R246+UR60+0x8], R250 ;  /* 0x000008faf6007988 */ /* 0x0003e2000800003c */
[C---:B0-----:R-:W-:Y:S02]  /*5550*/  LOP3.LUT R134, R252.reuse, 0x40, RZ, 0x3c, !PT ;  /* 0x00000040fc867812 */ /* 0x041fe400078e3cff */
[C---:B-1----:R-:W-:Y:S01]  /*5560*/  LOP3.LUT R250, R252.reuse, 0x30, RZ, 0x3c, !PT ;  /* 0x00000030fcfa7812 */ /* 0x042fe200078e3cff */
[----:B------:R-:W-:Y:S01]  /*5570*/  STS.U8 [R246+UR60+0x6], R249 ;  /* 0x000006f9f6007988 */ /* 0x000fe2000800003c */
[----:B------:R-:W-:-:S03]  /*5580*/  LOP3.LUT R135, R252, 0x50, RZ, 0x3c, !PT ;  /* 0x00000050fc877812 */ /* 0x000fc600078e3cff */
[----:B------:R0:W-:Y:S04]  /*5590*/  STS.U8 [R246+UR60+0xa], R179 ;  /* 0x00000ab3f6007988 */ /* 0x0001e8000800003c */
[----:B------:R-:W-:Y:S04]  /*55a0*/  STS.U8 [R246+UR60+0xc], R244 ;  /* 0x00000cf4f6007988 */ /* 0x000fe8000800003c */
[----:B------:R-:W-:Y:S04]  /*55b0*/  STS.U8 [R246+UR60+0xe], R245 ;  /* 0x00000ef5f6007988 */ /* 0x000fe8000800003c */
[----:B------:R-:W-:Y:S01]  /*55c0*/  STS.U8 [R250+UR60], R238 ;  /* 0x000000eefa007988 */ /* 0x000fe2000800003c */
[----:B0-----:R-:W-:-:S03]  /*55d0*/  LOP3.LUT R179, R252, 0x70, RZ, 0x3c, !PT ;  /* 0x00000070fcb37812 */ /* 0x001fc600078e3cff */
[----:B------:R-:W-:Y:S04]  /*55e0*/  STS.U8 [R250+UR60+0x2], R217 ;  /* 0x000002d9fa007988 */ /* 0x000fe8000800003c */
[----:B------:R-:W-:Y:S04]  /*55f0*/  STS.U8 [R250+UR60+0x4], R243 ;  /* 0x000004f3fa007988 */ /* 0x000fe8000800003c */
[----:B------:R-:W-:Y:S04]  /*5600*/  STS.U8 [R250+UR60+0x6], R242 ;  /* 0x000006f2fa007988 */ /* 0x000fe8000800003c */
[----:B------:R-:W-:Y:S04]  /*5610*/  STS.U8 [R250+UR60+0x8], R241 ;  /* 0x000008f1fa007988 */ /* 0x000fe8000800003c */
[----:B------:R-:W-:Y:S04]  /*5620*/  STS.U8 [R250+UR60+0xa], R240 ;  /* 0x00000af0fa007988 */ /* 0x000fe8000800003c */
[----:B------:R-:W-:Y:S04]  /*5630*/  STS.U8 [R250+UR60+0xc], R239 ;  /* 0x00000ceffa007988 */ /* 0x000fe8000800003c */
[----:B------:R-:W-:Y:S04]  /*5640*/  STS.U8 [R250+UR60+0xe], R237 ;  /* 0x00000eedfa007988 */ /* 0x000fe8000800003c */
[----:B------:R0:W-:Y:S04]  /*5650*/  STS.U8 [R134+UR60+0x2], R236 ;  /* 0x000002ec86007988 */ /* 0x0001e8000800003c */
[----:B------:R-:W-:Y:S04]  /*5660*/  STS.U8 [R134+UR60], R231 ;  /* 0x000000e786007988 */ /* 0x000fe8000800003c */
[----:B------:R-:W-:Y:S01]  /*5670*/  STS.U8 [R134+UR60+0x4], R235 ;  /* 0x000004eb86007988 */ /* 0x000fe2000800003c */
[----:B0-----:R-:W-:-:S03]  /*5680*/  LOP3.LUT R236, R252, 0x60, RZ, 0x3c, !PT ;  /* 0x00000060fcec7812 */ /* 0x001fc600078e3cff */
        /* <DEDUP_REMOVED lines=22> */
[----:B------:R-:W-:Y:S04]  /*57f0*/  STS.U8 [R236+UR60+0xe], R213 ;  /* 0x00000ed5ec007988 */ /* 0x000fe8000800003c */
[----:B------:R-:W-:Y:S04]  /*5800*/  STS.U8 [R179+UR60], R212 ;  /* 0x000000d4b3007988 */ /* 0x000fe8000800003c */
[----:B------:R-:W-:Y:S04]  /*5810*/  STS.U8 [R179+UR60+0x2], R211 ;  /* 0x000002d3b3007988 */ /* 0x000fe8000800003c */
[----:B------:R-:W-:Y:S04]  /*5820*/  STS.U8 [R179+UR60+0x4], R210 ;  /* 0x000004d2b3007988 */ /* 0x000fe8000800003c */
[----:B------:R-:W-:Y:S04]  /*5830*/  STS.U8 [R179+UR60+0x6], R209 ;  /* 0x000006d1b3007988 */ /* 0x000fe8000800003c */
[----:B------:R-:W-:Y:S04]  /*5840*/  STS.U8 [R179+UR60+0x8], R208 ;  /* 0x000008d0b3007988 */ /* 0x000fe8000800003c */
[----:B------:R-:W-:Y:S04]  /*5850*/  STS.U8 [R179+UR60+0xa], R207 ;  /* 0x00000acfb3007988 */ /* 0x000fe8000800003c */
[----:B------:R-:W-:Y:S04]  /*5860*/  STS.U8 [R179+UR60+0xc], R206 ;  /* 0x00000cceb3007988 */ /* 0x000fe8000800003c */
[----:B------:R0:W-:Y:S04]  /*5870*/  STS.U8 [R179+UR60+0xe], R204 ;  /* 0x00000eccb3007988 */ /* 0x0001e8000800003c */
[----:B------:R1:W-:Y:S04]  /*5880*/  STS.U8 [R3+UR60+0x2000], R198 ;  /* 0x002000c603007988 */ /* 0x0003e8000800003c */
[----:B------:R-:W-:Y:S01]  /*5890*/  STS.U8 [R3+UR60+0x2400], R203 ;  /* 0x002400cb03007988 */ /* 0x000fe2000800003c */
[----:B0-----:R-:W-:-:S03]  /*58a0*/  LOP3.LUT R179, R3, 0x30, RZ, 0x3c, !PT ;  /* 0x0000003003b37812 */ /* 0x001fc600078e3cff */
[----:B--2---:R-:W-:Y:S01]  /*58b0*/  STS.U8 [R3+UR60+0x2800], R202 ;  /* 0x002800ca03007988 */ /* 0x004fe2000800003c */
[----:B-1----:R-:W-:-:S03]  /*58c0*/  LOP3.LUT R198, R3, 0x40, RZ, 0x3c, !PT ;  /* 0x0000004003c67812 */ /* 0x002fc600078e3cff */
[----:B---3--:R-:W-:Y:S04]  /*58d0*/  STS.U8 [R3+UR60+0x2c00], R201 ;  /* 0x002c00c903007988 */ /* 0x008fe8000800003c */
[----:B----4-:R0:W-:Y:S04]  /*58e0*/  STS.U8 [R134+UR60+0x2c80], R197 ;  /* 0x002c80c586007988 */ /* 0x0101e8000800003c */
[----:B------:R-:W-:Y:S04]  /*58f0*/  STS.U8 [R134+UR60+0x2080], R200 ;  /* 0x002080c886007988 */ /* 0x000fe8000800003c */
[----:B------:R-:W-:Y:S01]  /*5900*/  STS.U8 [R134+UR60+0x2480], R194 ;  /* 0x002480c286007988 */ /* 0x000fe2000800003c */
[----:B0-----:R-:W-:-:S03]  /*5910*/  LOP3.LUT R197, R3, 0x50, RZ, 0x3c, !PT ;  /* 0x0000005003c57812 */ /* 0x001fc600078e3cff */
[----:B------:R0:W-:Y:S04]  /*5920*/  STS.U8 [R134+UR60+0x2880], R199 ;  /* 0x002880c786007988 */ /* 0x0001e8000800003c */
[----:B------:R-:W-:Y:S04]  /*5930*/  STS.U8 [R135+UR60+0x2100], R190 ;  /* 0x002100be87007988 */ /* 0x000fe8000800003c */
[----:B------:R-:W-:Y:S01]  /*5940*/  STS.U8 [R135+UR60+0x2500], R196 ;  /* 0x002500c487007988 */ /* 0x000fe2000800003c */
[----:B0-----:R-:W-:-:S03]  /*5950*/  LOP3.LUT R134, R3, 0x60, RZ, 0x3c, !PT ;  /* 0x0000006003867812 */ /* 0x001fc600078e3cff */
[----:B------:R-:W-:Y:S04]  /*5960*/  STS.U8 [R135+UR60+0x2900], R195 ;  /* 0x002900c387007988 */ /* 0x000fe8000800003c */
[----:B-----5:R0:W-:Y:S04]  /*5970*/  STS.U8 [R135+UR60+0x2d00], R193 ;  /* 0x002d00c187007988 */ /* 0x0201e8000800003c */
[----:B------:R-:W-:Y:S04]  /*5980*/  STS.U8 [R179+UR60+0x2180], R192 ;  /* 0x002180c0b3007988 */ /* 0x000fe8000800003c */
        /* <DEDUP_REMOVED lines=19> */
[----:B------:R0:W-:Y:S01]  /*5ac0*/  STS.U8 [R135+UR60+0x2f80], R174 ;  /* 0x002f80ae87007988 */ /* 0x0001e2000800003c */
[----:B------:R1:W-:Y:S06]  /*5ad0*/  MEMBAR.ALL.CTA ;  /* 0x0000000000007992 */ /* 0x0003ec0000008000 */
[----:B-1----:R-:W1:Y:S02]  /*5ae0*/  FENCE.VIEW.ASYNC.S ;  /* 0x00000000000073c6 */ /* 0x002e640000000000 */
[----:B-1----:R-:W-:Y:S06]  /*5af0*/  BAR.SYNC.DEFER_BLOCKING 0x0 ;  /* 0x0000000000007b1d */ /* 0x002fec0000010000 */
[----:B------:R-:W-:Y:S01]  /*5b00*/  UMOV UR29, 0x40000040 ;  /* 0x40000040001d7882 */ /* 0x000fe20000000000 */
[----:B------:R-:W-:Y:S01]  /*5b10*/  UMOV UR31, 0x40000040 ;  /* 0x40000040001f7882 */ /* 0x000fe20000000000 */
[----:B------:R-:W-:-:S06]  /*5b20*/  WARPGROUP.ARRIVE ;  /* 0x00000000000079c5 */ /* 0x000fcc0000000000 */
[----:B------:R-:W-:Y:S04]  /*5b30*/  QGMMA.64x32x32.F32.E4M3.E4M3 R24, gdesc[UR28], R24 ;  /* 0x006000001c1879f3 */ /* 0x000fe80008700818 */
[----:B------:R-:W-:Y:S04]  /*5b40*/  QGMMA.64x32x32.F32.E4M3.E4M3 R24, gdesc[UR16], R24 ;  /* 0x00600000101879f3 */ /* 0x000fe80008700818 */
[----:B------:R-:W-:Y:S01]  /*5b50*/  QGMMA.64x32x32.F32.E4M3.E4M3 R24, gdesc[UR20], R24 ;  /* 0x00600000141879f3 */ /* 0x000fe20008700818 */
[----:B------:R-:W-:Y:S01]  /*5b60*/  R2UR UR31, R19 ;  /* 0x00000000131f72ca */ /* 0x000fe200000e0000 */
[----:B------:R-:W-:-:S02]  /*5b70*/  USHF.R.S32.HI UR29, URZ, 0x1f, UR4 ;  /* 0x0000001f3f1d7899 */ /* 0x000fc40008011404 */
[----:B------:R-:W-:Y:S01]  /*5b80*/  IADD3 R81, P1, R81, UR4, RZ ;  /* 0x0000000451517c10 */ /* 0x000fe2000ff3e0ff */
[----:B------:R-:W-:-:S03]  /*5b90*/  UIADD3 UR61, UR61, -0x1, URZ ;  /* 0xffffffff3d3d7890 */ /* 0x000fc6000fffe03f */
[----:B------:R-:W-:Y:S02]  /*5ba0*/  IADD3.X R63, R63, UR29, RZ, P1, !PT ;  /* 0x0000001d3f3f7c10 */ /* 0x000fe40008ffe4ff */
[----:B------:R-:W-:Y:S01]  /*5bb0*/  IADD3 R54, P1, R54, UR4, RZ ;  /* 0x0000000436367c10 */ /* 0x000fe2000ff3e0ff */
[----:B------:R-:W-:Y:S02]  /*5bc0*/  UIADD3 UR58, UP4, UR4, UR58, URZ ;  /* 0x0000003a043a7290 */ /* 0x000fe4000ff9e03f */
[----:B------:R-:W-:Y:S01]  /*5bd0*/  UIADD3 UR57, UP3, UR4, UR57, URZ ;  /* 0x0000003904397290 */ /* 0x000fe2000ff7e03f */
[----:B0-----:R-:W-:Y:S01]  /*5be0*/  IMAD.U32 R135, RZ, RZ, UR31 ;  /* 0x0000001fff877e24 */ /* 0x001fe2000f8e00ff */
[----:B------:R-:W-:Y:S01]  /*5bf0*/  QGMMA.64x32x32.F32.E4M3.E4M3 R24, gdesc[UR24], R24, gsb0 ;  /* 0x00600000181879f3 */ /* 0x000fe20008000818 */
[----:B------:R-:W-:Y:S01]  /*5c00*/  UIADD3 UR56, UP2, UR4, UR56, URZ ;  /* 0x0000003804387290 */ /* 0x000fe2000ff5e03f */
[----:B------:R-:W-:Y:S01]  /*5c10*/  IADD3 R79, P0, R79, UR31, RZ ;  /* 0x0000001f4f4f7c10 */ /* 0x000fe2000ff1e0ff */
[----:B------:R-:W-:Y:S01]  /*5c20*/  UIADD3 UR55, UP1, UR4, UR55, URZ ;  /* 0x0000003704377290 */ /* 0x000fe2000ff3e03f */
[----:B------:R-:W-:-:S02]  /*5c30*/  IADD3.X R77, R77, UR29, RZ, P1, !PT ;  /* 0x0000001d4d4d7c10 */ /* 0x000fc40008ffe4ff */
[----:B------:R-:W-:Y:S01]  /*5c40*/  ISETP.NE.U32.AND P1, PT, RZ, UR61, PT ;  /* 0x0000003dff007c0c */ /* 0x000fe2000bf25070 */
[----:B------:R-:W-:Y:S01]  /*5c50*/  UIADD3.X UR38, UR29, UR38, URZ, UP4, !UPT ;  /* 0x000000261d267290 */ /* 0x000fe2000a7fe43f */
[----:B------:R-:W-:Y:S01]  /*5c60*/  LEA.HI.X.SX32 R80, R135, R80, 0x1, P0 ;  /* 0x0000005087507211 */ /* 0x000fe200000f0eff */
[----:B------:R-:W-:Y:S01]  /*5c70*/  UIADD3.X UR37, UR29, UR37, URZ, UP3, !UPT ;  /* 0x000000251d257290 */ /* 0x000fe20009ffe43f */
[----:B------:R-:W-:Y:S01]  /*5c80*/  IADD3 R52, P0, R52, UR4, RZ ;  /* 0x0000000434347c10 */ /* 0x000fe2000ff1e0ff */
[----:B------:R-:W-:Y:S01]  /*5c90*/  UIADD3.X UR36, UR29, UR36, URZ, UP2, !UPT ;  /* 0x000000241d247290 */ /* 0x000fe200097fe43f */
[----:B------:R-:W-:Y:S01]  /*5ca0*/  IADD3 R53, P4, R53, UR4, RZ ;  /* 0x0000000435357c10 */ /* 0x000fe2000ff9e0ff */
[----:B------:R-:W-:Y:S01]  /*5cb0*/  UIADD3.X UR35, UR29, UR35, URZ, UP1, !UPT ;  /* 0x000000231d237290 */ /* 0x000fe20008ffe43f */
[----:B------:R-:W-:Y:S01]  /*5cc0*/  IADD3 R55, P3, R55, UR4, RZ ;  /* 0x0000000437377c10 */ /* 0x000fe2000ff7e0ff */
[----:B------:R-:W-:Y:S02]  /*5cd0*/  UIADD3 UR54, UP0, UR4, UR54, URZ ;  /* 0x0000003604367290 */ /* 0x000fe4000ff1e03f */
[----:B------:R-:W-:Y:S01]  /*5ce0*/  IADD3 R57, P6, R57, UR4, RZ ;  /* 0x0000000439397c10 */ /* 0x000fe2000ffde0ff */
[----:B------:R-:W-:-:S02]  /*5cf0*/  UIADD3 UR53, UP6, UR4, UR53, URZ ;  /* 0x0000003504357290 */ /* 0x000fc4000ffde03f */
[----:B------:R-:W-:Y:S01]  /*5d00*/  IADD3 R59, P5, R59, UR4, RZ ;  /* 0x000000043b3b7c10 */ /* 0x000fe2000ffbe0ff */
[----:B------:R-:W-:Y:S02]  /*5d10*/  UIADD3 UR52, UP5, UR4, UR52, URZ ;  /* 0x0000003404347290 */ /* 0x000fe4000ffbe03f */
[----:B------:R-:W-:Y:S01]  /*5d20*/  IADD3 R61, P2, R61, UR4, RZ ;  /* 0x000000043d3d7c10 */ /* 0x000fe2000ff5e0ff */
[----:B------:R-:W-:Y:S02]  /*5d30*/  UIADD3 UR51, UP4, UR4, UR51, URZ ;  /* 0x0000003304337290 */ /* 0x000fe4000ff9e03f */
[----:B------:R-:W-:Y:S02]  /*5d40*/  UIADD3 UR50, UP3, UR4, UR50, URZ ;  /* 0x0000003204327290 */ /* 0x000fe4000ff7e03f */
[----:B------:R-:W-:Y:S02]  /*5d50*/  UIADD3 UR49, UP2, UR4, UR49, URZ ;  /* 0x0000003104317290 */ /* 0x000fe4000ff5e03f */
[----:B------:R-:W-:Y:S01]  /*5d60*/  UIADD3 UR48, UP1, UR4, UR48, URZ ;  /* 0x0000003004307290 */ /* 0x000fe2000ff3e03f */
[----:B------:R-:W-:Y:S01]  /*5d70*/  IADD3.X R66, R66, UR29, RZ, P0, !PT ;  /* 0x0000001d42427c10 */ /* 0x000fe200087fe4ff */
[----:B------:R-:W-:-:S02]  /*5d80*/  UIADD3.X UR34, UR29, UR34, URZ, UP0, !UPT ;  /* 0x000000221d227290 */ /* 0x000fc400087fe43f */
[----:B------:R-:W-:Y:S01]  /*5d90*/  IADD3.X R68, R68, UR29, RZ, P4, !PT ;  /* 0x0000001d44447c10 */ /* 0x000fe2000a7fe4ff */
[----:B------:R-:W-:Y:S02]  /*5da0*/  UIADD3.X UR33, UR29, UR33, URZ, UP6, !UPT ;  /* 0x000000211d217290 */ /* 0x000fe4000b7fe43f */
[----:B------:R-:W-:Y:S01]  /*5db0*/  IADD3.X R70, R70, UR29, RZ, P3, !PT ;  /* 0x0000001d46467c10 */ /* 0x000fe20009ffe4ff */
[----:B------:R-:W-:Y:S02]  /*5dc0*/  UIADD3.X UR32, UR29, UR32, URZ, UP5, !UPT ;  /* 0x000000201d207290 */ /* 0x000fe4000affe43f */
[----:B------:R-:W-:Y:S01]  /*5dd0*/  IADD3.X R72, R72, UR29, RZ, P6, !PT ;  /* 0x0000001d48487c10 */ /* 0x000fe2000b7fe4ff */
[----:B------:R-:W-:Y:S02]  /*5de0*/  UIADD3.X UR15, UR29, UR15, URZ, UP4, !UPT ;  /* 0x0000000f1d0f7290 */ /* 0x000fe4000a7fe43f */
[----:B------:R-:W-:Y:S01]  /*5df0*/  IADD3.X R74, R74, UR29, RZ, P5, !PT ;  /* 0x0000001d4a4a7c10 */ /* 0x000fe2000affe4ff */
[----:B------:R-:W-:-:S02]  /*5e00*/  UIADD3.X UR14, UR29, UR14, URZ, UP3, !UPT ;  /* 0x0000000e1d0e7290 */ /* 0x000fc40009ffe43f */
[----:B------:R-:W-:Y:S01]  /*5e10*/  IADD3.X R76, R76, UR29, RZ, P2, !PT ;  /* 0x0000001d4c4c7c10 */ /* 0x000fe200097fe4ff */
[----:B------:R-:W-:Y:S01]  /*5e20*/  UIADD3.X UR13, UR29, UR13, URZ, UP2, !UPT ;  /* 0x0000000d1d0d7290 */ /* 0x000fe200097fe43f */
[----:B------:R-:W-:Y:S01]  /*5e30*/  IADD3 R56, P0, R56, UR4, RZ ;  /* 0x0000000438387c10 */ /* 0x000fe2000ff1e0ff */
[----:B------:R-:W-:Y:S01]  /*5e40*/  UIADD3.X UR12, UR29, UR12, URZ, UP1, !UPT ;  /* 0x0000000c1d0c7290 */ /* 0x000fe20008ffe43f */
[----:B------:R-:W-:Y:S01]  /*5e50*/  IADD3 R58, P4, R58, UR4, RZ ;  /* 0x000000043a3a7c10 */ /* 0x000fe2000ff9e0ff */
[----:B------:R-:W-:Y:S02]  /*5e60*/  UIADD3 UR47, UP0, UR4, UR47, URZ ;  /* 0x0000002f042f7290 */ /* 0x000fe4000ff1e03f */
        /* <DEDUP_REMOVED lines=9> */
[----:B------:R-:W-:Y:S01]  /*5f00*/  UIADD3 UR39, UP1, UR4, UR39, URZ ;  /* 0x0000002704277290 */ /* 0x000fe2000ff3e03f */
[----:B------:R-:W-:Y:S01]  /*5f10*/  IADD3.X R67, R67, UR29, RZ, P0, !PT ;  /* 0x0000001d43437c10 */ /* 0x000fe200087fe4ff */
[----:B------:R-:W-:Y:S01]  /*5f20*/  UIADD3 UR59, UR59, -0x80, URZ ;  /* 0xffffff803b3b7890 */ /* 0x000fe2000fffe03f */
        /* <DEDUP_REMOVED lines=9> */
[----:B------:R-:W-:Y:S01]  /*5fc0*/  UIADD3.X UR7, UR29, UR7, URZ, UP3, !UPT ;  /* 0x000000071d077290 */ /* 0x000fe20009ffe43f */
[----:B------:R-:W-:-:S02]  /*5fd0*/  WARPGROUP.DEPBAR.LE gsb0, 0x0 ;  /* 0x00008000000079c5 */ /* 0x000fc40000010000 */
[----:B------:R-:W-:Y:S02]  /*5fe0*/  UIADD3.X UR6, UR29, UR6, URZ, UP2, !UPT ;  /* 0x000000061d067290 */ /* 0x000fe400097fe43f */
[----:B------:R-:W-:Y:S01]  /*5ff0*/  UIADD3.X UR5, UR29, UR5, URZ, UP1, !UPT ;  /* 0x000000051d057290 */ /* 0x000fe20008ffe43f */
[----:B------:R-:W-:Y:S11]  /*6000*/  @P1 BRA `(.L_x_2) ;  /* 0xffffffd400641947 */ /* 0x000ff6000383ffff */
.L_x_1:
[C---:B------:R-:W-:Y:S01]  /*6010*/  IMAD.SHL.U32 R5, R0.reuse, 0x80, RZ ;  /* 0x0000008000057824 */ /* 0x040fe200078e00ff */
[----:B------:R-:W-:Y:S01]  /*6020*/  F2FP.SATFINITE.E4M3.F32.PACK_AB_MERGE_C R24, R25, R24, RZ ;  /* 0x000000181918723e */ /* 0x000fe200048070ff */
[----:B------:R-:W-:Y:S01]  /*6030*/  BAR.SYNC.DEFER_BLOCKING 0x0 ;  /* 0x0000000000007b1d */ /* 0x000fe20000010000 */
[----:B------:R-:W-:Y:S02]  /*6040*/  F2FP.SATFINITE.E4M3.F32.PACK_AB_MERGE_C R26, R27, R26, RZ ;  /* 0x0000001a1b1a723e */ /* 0x000fe400048070ff */
[----:B------:R-:W-:Y:S02]  /*6050*/  F2FP.SATFINITE.E4M3.F32.PACK_AB_MERGE_C R28, R29, R28, RZ ;  /* 0x0000001c1d1c723e */ /* 0x000fe400048070ff */
[----:B------:R-:W-:Y:S01]  /*6060*/  F2FP.SATFINITE.E4M3.F32.PACK_AB_MERGE_C R30, R31, R30, RZ ;  /* 0x0000001e1f1e723e */ /* 0x000fe200048070ff */
[----:B------:R-:W-:Y:S01]  /*6070*/  ULDC UR4, c[0x0][0x244] ;  /* 0x0000910000047ab9 */ /* 0x000fe20000000800 */
[----:B------:R-:W-:Y:S01]  /*6080*/  LOP3.LUT R6, R5, 0x400, RZ, 0xc0, !PT ;  /* 0x0000040005067812 */ /* 0x000fe200078ec0ff */
[----:B------:R-:W-:Y:S01]  /*6090*/  IMAD.SHL.U32 R5, R0, 0x8, RZ ;  /* 0x0000000800057824 */ /* 0x000fe200078e00ff */
[----:B------:R-:W-:Y:S01]  /*60a0*/  F2FP.SATFINITE.E4M3.F32.PACK_AB_MERGE_C R32, R33, R32, RZ ;  /* 0x000000202120723e */ /* 0x000fe200048070ff */
[----:B------:R-:W-:Y:S01]  /*60b0*/  ULDC.64 UR6, c[0x0][0x228] ;  /* 0x00008a0000067ab9 */ /* 0x000fe20000000a00 */
[----:B------:R-:W-:-:S02]  /*60c0*/  F2FP.SATFINITE.E4M3.F32.PACK_AB_MERGE_C R34, R35, R34, RZ ;  /* 0x000000222322723e */ /* 0x000fc400048070ff */
[----:B------:R-:W-:Y:S02]  /*60d0*/  LOP3.LUT R24, R24, 0xffff, RZ, 0xc0, !PT ;  /* 0x0000ffff18187812 */ /* 0x000fe400078ec0ff */
[----:B------:R-:W-:Y:S02]  /*60e0*/  LOP3.LUT R26, R26, 0xffff, RZ, 0xc0, !PT ;  /* 0x0000ffff1a1a7812 */ /* 0x000fe400078ec0ff */
[----:B------:R-:W-:Y:S02]  /*60f0*/  LOP3.LUT R15, R28, 0xffff, RZ, 0xc0, !PT ;  /* 0x0000ffff1c0f7812 */ /* 0x000fe400078ec0ff */
[----:B------:R-:W-:Y:S02]  /*6100*/  LOP3.LUT R19, R32, 0xffff, RZ, 0xc0, !PT ;  /* 0x0000ffff20137812 */ /* 0x000fe400078ec0ff */
[----:B------:R-:W-:Y:S02]  /*6110*/  LOP3.LUT R21, R34, 0xffff, RZ, 0xc0, !PT ;  /* 0x0000ffff22157812 */ /* 0x000fe400078ec0ff */
[----:B------:R-:W-:-:S02]  /*6120*/  LOP3.LUT R17, R30, 0xffff, RZ, 0xc0, !PT ;  /* 0x0000ffff1e117812 */ /* 0x000fc400078ec0ff */
[----:B------:R-:W-:Y:S02]  /*6130*/  IADD3 R6, R6, UR60, R51 ;  /* 0x0000003c06067c10 */ /* 0x000fe4000fffe033 */
[----:B------:R-:W-:Y:S02]  /*6140*/  LOP3.LUT R5, R5, 0x380, RZ, 0xc0, !PT ;  /* 0x0000038005057812 */ /* 0x000fe400078ec0ff */
[--C-:B------:R-:W-:Y:S02]  /*6150*/  PRMT R8, R19, 0x3340, R0.reuse ;  /* 0x0000334013087816 */ /* 0x100fe40000000000 */
[----:B------:R-:W-:Y:S01]  /*6160*/  PRMT R10, R21, 0x3340, R0 ;  /* 0x00003340150a7816 */ /* 0x000fe20000000000 */
[----:B------:R-:W-:Y:S01]  /*6170*/  IMAD.IADD R12, R5, 0x1, R6 ;  /* 0x00000001050c7824 */ /* 0x000fe200078e0206 */
[----:B------:R-:W-:Y:S02]  /*6180*/  PRMT R7, R24, 0x3340, R15 ;  /* 0x0000334018077816 */ /* 0x000fe4000000000f */
[----:B------:R-:W-:-:S02]  /*6190*/  PRMT R9, R26, 0x3340, R17 ;  /* 0x000033401a097816 */ /* 0x000fc40000000011 */
[----:B------:R-:W-:Y:S02]  /*61a0*/  PRMT R11, R7, 0x5410, R8 ;  /* 0x00005410070b7816 */ /* 0x000fe40000000008 */
[----:B------:R-:W-:Y:S02]  /*61b0*/  PRMT R13, R9, 0x5410, R10 ;  /* 0x00005410090d7816 */ /* 0x000fe4000000000a */
[----:B------:R-:W-:Y:S02]  /*61c0*/  SHF.R.U32.HI R5, RZ, 0x8, R24 ;  /* 0x00000008ff057819 */ /* 0x000fe40000011618 */
[----:B------:R-:W-:Y:S02]  /*61d0*/  SHF.R.U32.HI R7, RZ, 0x8, R15 ;  /* 0x00000008ff077819 */ /* 0x000fe4000001160f */
[----:B------:R-:W-:Y:S02]  /*61e0*/  SHF.R.U32.HI R9, RZ, 0x8, R19 ;  /* 0x00000008ff097819 */ /* 0x000fe40000011613 */
[----:B------:R-:W-:-:S02]  /*61f0*/  SHF.R.U32.HI R6, RZ, 0x8, R26 ;  /* 0x00000008ff067819 */ /* 0x000fc4000001161a */
[----:B------:R-:W-:Y:S02]  /*6200*/  SHF.R.U32.HI R8, RZ, 0x8, R17 ;  /* 0x00000008ff087819 */ /* 0x000fe40000011611 */
[----:B------:R-:W-:Y:S02]  /*6210*/  SHF.R.U32.HI R10, RZ, 0x8, R21 ;  /* 0x00000008ff0a7819 */ /* 0x000fe40000011615 */
[----:B------:R-:W-:Y:S02]  /*6220*/  LOP3.LUT R14, R5, 0xffff, RZ, 0xc0, !PT ;  /* 0x0000ffff050e7812 */ /* 0x000fe400078ec0ff */
[----:B------:R-:W-:Y:S02]  /*6230*/  LOP3.LUT R7, R7, 0xffff, RZ, 0xc0, !PT ;  /* 0x0000ffff07077812 */ /* 0x000fe400078ec0ff */
[----:B------:R-:W-:Y:S02]  /*6240*/  LOP3.LUT R9, R9, 0xffff, RZ, 0xc0, !PT ;  /* 0x0000ffff09097812 */ /* 0x000fe400078ec0ff */
[----:B------:R-:W-:-:S02]  /*6250*/  LOP3.LUT R8, R8, 0xffff, RZ, 0xc0, !PT ;  /* 0x0000ffff08087812 */ /* 0x000fc400078ec0ff */
[----:B------:R-:W-:Y:S02]  /*6260*/  LOP3.LUT R5, R6, 0xffff, RZ, 0xc0, !PT ;  /* 0x0000ffff06057812 */ /* 0x000fe400078ec0ff */
[----:B------:R-:W-:Y:S02]  /*6270*/  LOP3.LUT R10, R10, 0xffff, RZ, 0xc0, !PT ;  /* 0x0000ffff0a0a7812 */ /* 0x000fe400078ec0ff */
[----:B------:R-:W-:Y:S02]  /*6280*/  F2FP.SATFINITE.E4M3.F32.PACK_AB_MERGE_C R36, R37, R36, RZ ;  /* 0x000000242524723e */ /* 0x000fe400048070ff */
[----:B------:R-:W-:Y:S02]  /*6290*/  F2FP.SATFINITE.E4M3.F32.PACK_AB_MERGE_C R38, R39, R38, RZ ;  /* 0x000000262726723e */ /* 0x000fe400048070ff */
[----:B------:R-:W-:Y:S02]  /*62a0*/  PRMT R7, R14, 0x3340, R7 ;  /* 0x000033400e077816 */ /* 0x000fe40000000007 */
[----:B------:R-:W-:-:S02]  /*62b0*/  PRMT R6, R9, 0x3340, R0 ;  /* 0x0000334009067816 */ /* 0x000fc40000000000 */
[----:B------:R-:W-:Y:S02]  /*62c0*/  PRMT R5, R5, 0x3340, R8 ;  /* 0x0000334005057816 */ /* 0x000fe40000000008 */
[----:B------:R-:W-:Y:S02]  /*62d0*/  PRMT R10, R10, 0x3340, R1 ;  /* 0x000033400a0a7816 */ /* 0x000fe40000000001 */
[----:B------:R-:W-:Y:S02]  /*62e0*/  LOP3.LUT R36, R36, 0xffff, RZ, 0xc0, !PT ;  /* 0x0000ffff24247812 */ /* 0x000fe400078ec0ff */
[----:B------:R-:W-:Y:S02]  /*62f0*/  PRMT R7, R7, 0x5410, R6 ;  /* 0x0000541007077816 */ /* 0x000fe40000000006 */
[----:B------:R-:W-:Y:S02]  /*6300*/  LOP3.LUT R38, R38, 0xffff, RZ, 0xc0, !PT ;  /* 0x0000ffff26267812 */ /* 0x000fe400078ec0ff */
[----:B------:R-:W-:-:S02]  /*6310*/  PRMT R5, R5, 0x5410, R10 ;  /* 0x0000541005057816 */ /* 0x000fc4000000000a */
[--C-:B------:R-:W-:Y:S02]  /*6320*/  PRMT R20, R11, 0x4210, R36.reuse ;  /* 0x000042100b147816 */ /* 0x100fe40000000024 */
[----:B------:R-:W-:Y:S02]  /*6330*/  PRMT R21, R7, 0x5210, R36 ;  /* 0x0000521007157816 */ /* 0x000fe40000000024 */
[--C-:B------:R-:W-:Y:S02]  /*6340*/  PRMT R22, R13, 0x4210, R38.reuse ;  /* 0x000042100d167816 */ /* 0x100fe40000000026 */
[----:B------:R-:W-:Y:S02]  /*6350*/  PRMT R23, R5, 0x5210, R38 ;  /* 0x0000521005177816 */ /* 0x000fe40000000026 */
[----:B------:R-:W-:Y:S01]  /*6360*/  LEA R8, R3, UR60, 0x4 ;  /* 0x0000003c03087c11 */ /* 0x000fe2000f8e20ff */
[C---:B------:R-:W-:Y:S01]  /*6370*/  IMAD R3, R2.reuse, UR4, RZ ;  /* 0x0000000402037c24 */ /* 0x040fe2000f8e02ff */
[----:B------:R-:W-:Y:S01]  /*6380*/  ULDC.64 UR4, c[0x0][0x220] ;  /* 0x0000880000047ab9 */ /* 0x000fe20000000a00 */
[----:B------:R0:W-:Y:S01]  /*6390*/  STSM.16.M88.4 [R12], R20 ;  /* 0x000000140c007844 */ /* 0x0001e20000000200 */
[----:B------:R-:W-:-:S02]  /*63a0*/  ISETP.GE.AND P0, PT, R2, UR6, PT ;  /* 0x0000000602007c0c */ /* 0x000fc4000bf06270 */
[C---:B------:R-:W-:Y:S01]  /*63b0*/  IADD3 R24, P1, R3.reuse, UR4, RZ ;  /* 0x0000000403187c10 */ /* 0x040fe2000ff3e0ff */
[----:B------:R-:W-:Y:S01]  /*63c0*/  BAR.SYNC.DEFER_BLOCKING 0x0 ;  /* 0x0000000000007b1d */ /* 0x000fe20000010000 */
[----:B------:R-:W-:Y:S02]  /*63d0*/  LOP3.LUT R2, R18, R4, RZ, 0xfc, !PT ;  /* 0x0000000412027212 */ /* 0x000fe400078efcff */
[----:B------:R-:W-:Y:S02]  /*63e0*/  LEA.HI.X.SX32 R26, R3, UR5, 0x1, P1 ;  /* 0x00000005031a7c11 */ /* 0x000fe400088f0eff */
[----:B------:R-:W-:Y:S01]  /*63f0*/  ISETP.LT.AND P1, PT, R2, UR7, !P0 ;  /* 0x0000000702007c0c */ /* 0x000fe2000c721270 */
[----:B------:R-:W-:Y:S01]  /*6400*/  ULDC UR4, c[0x0][0x248] ;  /* 0x0000920000047ab9 */ /* 0x000fe20000000800 */
[--C-:B------:R-:W-:Y:S01]  /*6410*/  LOP3.LUT R28, R18, 0x1c, R4.reuse, 0xfe, !PT ;  /* 0x0000001c121c7812 */ /* 0x100fe200078efe04 */
[----:B------:R-:W-:Y:S01]  /*6420*/  IMAD R3, R2, UR4, RZ ;  /* 0x0000000402037c24 */ /* 0x000fe2000f8e02ff */
[----:B------:R-:W-:-:S02]  /*6430*/  LOP3.LUT R29, R18, 0x1a, R4, 0xfe, !PT ;  /* 0x0000001a121d7812 */ /* 0x000fc400078efe04 */
[--C-:B------:R-:W-:Y:S02]  /*6440*/  LOP3.LUT R14, R18, 0x18, R4.reuse, 0xfe, !PT ;  /* 0x00000018120e7812 */ /* 0x100fe400078efe04 */
[C---:B0-----:R-:W-:Y:S02]  /*6450*/  LEA.HI R21, R0.reuse, 0x1e, RZ, 0x1a ;  /* 0x0000001e00157811 */ /* 0x041fe400078fd0ff */
[----:B------:R-:W-:Y:S02]  /*6460*/  LEA.HI R23, R0, 0xe, RZ, 0x1a ;  /* 0x0000000e00177811 */ /* 0x000fe400078fd0ff */
[C-C-:B------:R-:W-:Y:S02]  /*6470*/  LOP3.LUT R0, R18.reuse, 0x2, R4.reuse, 0xfe, !PT ;  /* 0x0000000212007812 */ /* 0x140fe400078efe04 */
[--C-:B------:R-:W-:Y:S02]  /*6480*/  LOP3.LUT R15, R18, 0x16, R4.reuse, 0xfe, !PT ;  /* 0x00000016120f7812 */ /* 0x100fe400078efe04 */
[C---:B------:R-:W-:Y:S01]  /*6490*/  ISETP.LT.AND P4, PT, R0.reuse, UR7, !P0 ;  /* 0x0000000700007c0c */ /* 0x040fe2000c781270 */
[----:B------:R-:W-:Y:S01]  /*64a0*/  IMAD R5, R0, UR4, RZ ;  /* 0x0000000400057c24 */ /* 0x000fe2000f8e02ff */
[C-C-:B------:R-:W-:Y:S01]  /*64b0*/  LOP3.LUT R16, R18.reuse, 0x14, R4.reuse, 0xfe, !PT ;  /* 0x0000001412107812 */ /* 0x140fe200078efe04 */
[----:B------:R-:W0:Y:S01]  /*64c0*/  LDS.128 R8, [R8] ;  /* 0x0000000008087984 */ /* 0x000e220000000c00 */
[----:B------:R-:W-:-:S02]  /*64d0*/  LOP3.LUT R17, R18, 0x12, R4, 0xfe, !PT ;  /* 0x0000001212117812 */ /* 0x000fc400078efe04 */
[C-C-:B------:R-:W-:Y:S02]  /*64e0*/  LOP3.LUT R19, R18.reuse, 0x10, R4.reuse, 0xfe, !PT ;  /* 0x0000001012137812 */ /* 0x140fe400078efe04 */
[C-C-:B------:R-:W-:Y:S02]  /*64f0*/  LOP3.LUT R20, R18.reuse, 0xc, R4.reuse, 0xfe, !PT ;  /* 0x0000000c12147812 */ /* 0x140fe400078efe04 */
[C-C-:B------:R-:W-:Y:S02]  /*6500*/  LOP3.LUT R13, R18.reuse, 0xa, R4.reuse, 0xfe, !PT ;  /* 0x0000000a120d7812 */ /* 0x140fe400078efe04 */
[C-C-:B------:R-:W-:Y:S02]  /*6510*/  LOP3.LUT R7, R18.reuse, 0x8, R4.reuse, 0xfe, !PT ;  /* 0x0000000812077812 */ /* 0x140fe400078efe04 */
[----:B------:R-:W-:Y:S02]  /*6520*/  IADD3 R2, P2, R3, R24, RZ ;  /* 0x0000001803027210 */ /* 0x000fe40007f5e0ff */
[----:B------:R-:W-:-:S02]  /*6530*/  LOP3.LUT R6, R18, 0x6, R4, 0xfe, !PT ;  /* 0x0000000612067812 */ /* 0x000fc400078efe04 */
[----:B------:R-:W-:Y:S02]  /*6540*/  LOP3.LUT R12, R18, 0x4, R4, 0xfe, !PT ;  /* 0x00000004120c7812 */ /* 0x000fe400078efe04 */
[----:B------:R-:W-:Y:S01]  /*6550*/  IADD3 R4, P3, R5, R24, RZ ;  /* 0x0000001805047210 */ /* 0x000fe20007f7e0ff */
[----:B------:R-:W-:Y:S01]  /*6560*/  IMAD R22, R6, UR4, RZ ;  /* 0x0000000406167c24 */ /* 0x000fe2000f8e02ff */
[-C--:B------:R-:W-:Y:S02]  /*6570*/  LEA.HI.X.SX32 R3, R3, R26.reuse, 0x1, P2 ;  /* 0x0000001a03037211 */ /* 0x080fe400010f0eff */
[----:B------:R-:W-:Y:S02]  /*6580*/  LEA.HI.X.SX32 R5, R5, R26, 0x1, P3 ;  /* 0x0000001a05057211 */ /* 0x000fe400018f0eff */
[----:B------:R-:W-:Y:S01]  /*6590*/  LOP3.LUT R0, R18, R21, RZ, 0xfc, !PT ;  /* 0x0000001512007212 */ /* 0x000fe200078efcff */
[C---:B------:R-:W-:Y:S01]  /*65a0*/  IMAD R21, R12.reuse, UR4, RZ ;  /* 0x000000040c157c24 */ /* 0x040fe2000f8e02ff */
[----:B------:R-:W-:-:S02]  /*65b0*/  ISETP.LT.AND P2, PT, R12, UR7, !P0 ;  /* 0x000000070c007c0c */ /* 0x000fc4000c741270 */
[----:B------:R-:W-:Y:S01]  /*65c0*/  LOP3.LUT R18, R18, R23, RZ, 0xfc, !PT ;  /* 0x0000001712127212 */ /* 0x000fe200078efcff */
[C---:B------:R-:W-:Y:S01]  /*65d0*/  IMAD R23, R7.reuse, UR4, RZ ;  /* 0x0000000407177c24 */ /* 0x040fe2000f8e02ff */
[----:B------:R-:W-:Y:S02]  /*65e0*/  ISETP.LT.AND P3, PT, R7, UR7, !P0 ;  /* 0x0000000707007c0c */ /* 0x000fe4000c761270 */
[----:B------:R-:W-:Y:S02]  /*65f0*/  IADD3 R12, P5, R22, R24, RZ ;  /* 0x00000018160c7210 */ /* 0x000fe40007fbe0ff */
[----:B0-----:R-:W-:Y:S02]  /*6600*/  PRMT R27, R8, 0x7770, RZ ;  /* 0x00007770081b7816 */ /* 0x001fe400000000ff */
[----:B------:R-:W-:-:S03]  /*6610*/  PRMT R25, R9, 0x7770, RZ ;  /* 0x0000777009197816 */ /* 0x000fc600000000ff */
[----:B------:R0:W-:Y:S01]  /*6620*/  @P1 STG.E.U8 desc[UR40][R2.64], R27 ;  /* 0x0000001b02001986 */ /* 0x0001e2000c101128 */
[----:B------:R-:W-:-:S03]  /*6630*/  ISETP.LT.AND P1, PT, R13, UR7, !P0 ;  /* 0x000000070d007c0c */ /* 0x000fc6000c721270 */
[----:B------:R1:W-:Y:S01]  /*6640*/  @P4 STG.E.U8 desc[UR40][R4.64], R25 ;  /* 0x0000001904004986 */ /* 0x0003e2000c101128 */
[----:B------:R-:W-:Y:S02]  /*6650*/  ISETP.LT.AND P4, PT, R6, UR7, !P0 ;  /* 0x0000000706007c0c */ /* 0x000fe4000c781270 */
[----:B------:R-:W-:-:S04]  /*6660*/  IADD3 R6, P6, R21, R24, RZ ;  /* 0x0000001815067210 */ /* 0x000fc80007fde0ff */
[----:B------:R-:W-:Y:S01]  /*6670*/  LEA.HI.X.SX32 R7, R21, R26, 0x1, P6 ;  /* 0x0000001a15077211 */ /* 0x000fe200030f0eff */
[----:B------:R-:W-:Y:S01]  /*6680*/  IMAD R21, R13, UR4, RZ ;  /* 0x000000040d157c24 */ /* 0x000fe2000f8e02ff */
[----:B0-----:R-:W-:Y:S02]  /*6690*/  PRMT R27, R10, 0x7770, RZ ;  /* 0x000077700a1b7816 */ /* 0x001fe400000000ff */
[----:B------:R-:W-:Y:S02]  /*66a0*/  IADD3 R2, P6, R23, R24, RZ ;  /* 0x0000001817027210 */ /* 0x000fe40007fde0ff */
[----:B------:R-:W-:Y:S01]  /*66b0*/  LEA.HI.X.SX32 R13, R22, R26, 0x1, P5 ;  /* 0x0000001a160d7211 */ /* 0x000fe200028f0eff */
[----:B------:R0:W-:Y:S01]  /*66c0*/  @P2 STG.E.U8 desc[UR40][R6.64], R27 ;  /* 0x0000001b06002986 */ /* 0x0001e2000c101128 */
[----:B-1----:R-:W-:Y:S02]  /*66d0*/  IADD3 R4, P2, R21, R24, RZ ;  /* 0x0000001815047210 */ /* 0x002fe40007f5e0ff */
[----:B------:R-:W-:-:S02]  /*66e0*/  PRMT R25, R11, 0x7770, RZ ;  /* 0x000077700b197816 */ /* 0x000fc400000000ff */
[-C--:B------:R-:W-:Y:S02]  /*66f0*/  LEA.HI.X.SX32 R5, R21, R26.reuse, 0x1, P2 ;  /* 0x0000001a15057211 */ /* 0x080fe400010f0eff */
[----:B------:R-:W-:Y:S01]  /*6700*/  LEA.HI.X.SX32 R3, R23, R26, 0x1, P6 ;  /* 0x0000001a17037211 */ /* 0x000fe200030f0eff */
[----:B------:R1:W-:Y:S01]  /*6710*/  @P4 STG.E.U8 desc[UR40][R12.64], R25 ;  /* 0x000000190c004986 */ /* 0x0003e2000c101128 */
[C---:B------:R-:W-:Y:S01]  /*6720*/  ISETP.LT.AND P2, PT, R20.reuse, UR7, !P0 ;  /* 0x0000000714007c0c */ /* 0x040fe2000c741270 */
[----:B------:R-:W-:Y:S01]  /*6730*/  IMAD R20, R20, UR4, RZ ;  /* 0x0000000414147c24 */ /* 0x000fe2000f8e02ff */
[----:B------:R-:W-:Y:S02]  /*6740*/  PRMT R23, R8, 0x7771, RZ ;  /* 0x0000777108177816 */ /* 0x000fe400000000ff */
[----:B------:R-:W-:Y:S02]  /*6750*/  PRMT R21, R9, 0x7771, RZ ;  /* 0x0000777109157816 */ /* 0x000fe400000000ff */
[----:B0-----:R-:W-:Y:S01]  /*6760*/  IADD3 R6, P5, R20, R24, RZ ;  /* 0x0000001814067210 */ /* 0x001fe20007fbe0ff */
[----:B------:R0:W-:Y:S01]  /*6770*/  @P3 STG.E.U8 desc[UR40][R2.64], R23 ;  /* 0x0000001702003986 */ /* 0x0001e2000c101128 */
[C---:B------:R-:W-:Y:S01]  /*6780*/  ISETP.LT.AND P3, PT, R18.reuse, UR7, !P0 ;  /* 0x0000000712007c0c */ /* 0x040fe2000c761270 */
[----:B------:R-:W-:Y:S01]  /*6790*/  IMAD R18, R18, UR4, RZ ;  /* 0x0000000412127c24 */ /* 0x000fe2000f8e02ff */
[----:B------:R-:W-:Y:S01]  /*67a0*/  ISETP.LT.AND P4, PT, R17, UR7, !P0 ;  /* 0x0000000711007c0c */ /* 0x000fe2000c781270 */
[----:B------:R2:W-:Y:S01]  /*67b0*/  @P1 STG.E.U8 desc[UR40][R4.64], R21 ;  /* 0x0000001504001986 */ /* 0x0005e2000c101128 */
[C---:B------:R-:W-:Y:S01]  /*67c0*/  ISETP.LT.AND P1, PT, R19.reuse, UR7, !P0 ;  /* 0x0000000713007c0c */ /* 0x040fe2000c721270 */
[----:B------:R-:W-:Y:S01]  /*67d0*/  IMAD R19, R19, UR4, RZ ;  /* 0x0000000413137c24 */ /* 0x000fe2000f8e02ff */
[----:B------:R-:W-:Y:S01]  /*67e0*/  LEA.HI.X.SX32 R7, R20, R26, 0x1, P5 ;  /* 0x0000001a14077211 */ /* 0x000fe200028f0eff */
[----:B------:R-:W-:Y:S01]  /*67f0*/  IMAD R17, R17, UR4, RZ ;  /* 0x0000000411117c24 */ /* 0x000fe2000f8e02ff */
[----:B-1----:R-:W-:-:S02]  /*6800*/  PRMT R25, R10, 0x7771, RZ ;  /* 0x000077710a197816 */ /* 0x002fc400000000ff */
[----:B0-----:R-:W-:-:S03]  /*6810*/  IADD3 R2, P6, R18, R24, RZ ;  /* 0x0000001812027210 */ /* 0x001fc60007fde0ff */
[----:B------:R0:W-:Y:S01]  /*6820*/  @P2 STG.E.U8 desc[UR40][R6.64], R25 ;  /* 0x0000001906002986 */ /* 0x0001e2000c101128 */
[-C--:B------:R-:W-:Y:S02]  /*6830*/  IADD3 R12, P2, R17, R24.reuse, RZ ;  /* 0x00000018110c7210 */ /* 0x080fe40007f5e0ff */
[C---:B--2---:R-:W-:Y:S02]  /*6840*/  IADD3 R4, P5, R19.reuse, R24, RZ ;  /* 0x0000001813047210 */ /* 0x044fe40007fbe0ff */
[-C--:B------:R-:W-:Y:S01]  /*6850*/  LEA.HI.X.SX32 R3, R18, R26.reuse, 0x1, P6 ;  /* 0x0000001a12037211 */ /* 0x080fe200030f0eff */
[----:B------:R-:W-:Y:S01]  /*6860*/  IMAD R18, R28, UR4, RZ ;  /* 0x000000041c127c24 */ /* 0x000fe2000f8e02ff */
[-C--:B------:R-:W-:Y:S02]  /*6870*/  LEA.HI.X.SX32 R5, R19, R26.reuse, 0x1, P5 ;  /* 0x0000001a13057211 */ /* 0x080fe400028f0eff */
[----:B------:R-:W-:Y:S02]  /*6880*/  PRMT R23, R11, 0x7771, RZ ;  /* 0x000077710b177816 */ /* 0x000fe400000000ff */
[----:B------:R-:W-:Y:S01]  /*6890*/  PRMT R19, R8, 0x7772, RZ ;  /* 0x0000777208137816 */ /* 0x000fe200000000ff */
[----:B0-----:R-:W-:Y:S01]  /*68a0*/  IMAD R7, R14, UR4, RZ ;  /* 0x000000040e077c24 */ /* 0x001fe2000f8e02ff */
[----:B------:R-:W-:Y:S01]  /*68b0*/  LEA.HI.X.SX32 R13, R17, R26, 0x1, P2 ;  /* 0x0000001a110d7211 */ /* 0x000fe200010f0eff */
[----:B------:R0:W-:Y:S01]  /*68c0*/  @P3 STG.E.U8 desc[UR40][R2.64], R23 ;  /* 0x0000001702003986 */ /* 0x0001e2000c101128 */
[----:B------:R-:W-:Y:S01]  /*68d0*/  PRMT R21, R9, 0x7772, RZ ;  /* 0x0000777209157816 */ /* 0x000fe200000000ff */
[----:B------:R-:W-:Y:S01]  /*68e0*/  IMAD R17, R29, UR4, RZ ;  /* 0x000000041d117c24 */ /* 0x000fe2000f8e02ff */
[C---:B------:R-:W-:Y:S01]  /*68f0*/  ISETP.LT.AND P5, PT, R16.reuse, UR7, !P0 ;  /* 0x0000000710007c0c */ /* 0x040fe2000c7a1270 */
[----:B------:R1:W-:Y:S01]  /*6900*/  @P1 STG.E.U8 desc[UR40][R4.64], R19 ;  /* 0x0000001304001986 */ /* 0x0003e2000c101128 */
[----:B------:R-:W-:Y:S01]  /*6910*/  IMAD R16, R16, UR4, RZ ;  /* 0x0000000410107c24 */ /* 0x000fe2000f8e02ff */
[----:B------:R-:W-:-:S02]  /*6920*/  ISETP.LT.AND P3, PT, R14, UR7, !P0 ;  /* 0x000000070e007c0c */ /* 0x000fc4000c761270 */
[----:B------:R2:W-:Y:S01]  /*6930*/  @P4 STG.E.U8 desc[UR40][R12.64], R21 ;  /* 0x000000150c004986 */ /* 0x0005e2000c101128 */
[C---:B------:R-:W-:Y:S01]  /*6940*/  ISETP.LT.AND P4, PT, R15.reuse, UR7, !P0 ;  /* 0x000000070f007c0c */ /* 0x040fe2000c781270 */
[----:B------:R-:W-:Y:S01]  /*6950*/  IMAD R15, R15, UR4, RZ ;  /* 0x000000040f0f7c24 */ /* 0x000fe2000f8e02ff */
[CC--:B------:R-:W-:Y:S02]  /*6960*/  IADD3 R6, P2, R7.reuse, R24.reuse, RZ ;  /* 0x0000001807067210 */ /* 0x0c0fe40007f5e0ff */
[----:B0-----:R-:W-:Y:S02]  /*6970*/  IADD3 R2, P6, R16, R24, RZ ;  /* 0x0000001810027210 */ /* 0x001fe40007fde0ff */
[----:B------:R-:W-:Y:S01]  /*6980*/  LEA.HI.X.SX32 R7, R7, R26, 0x1, P2 ;  /* 0x0000001a07077211 */ /* 0x000fe200010f0eff */
[----:B-1----:R-:W-:Y:S01]  /*6990*/  IMAD R19, R0, UR4, RZ ;  /* 0x0000000400137c24 */ /* 0x002fe2000f8e02ff */
[----:B------:R-:W-:Y:S02]  /*69a0*/  IADD3 R4, P1, R15, R24, RZ ;  /* 0x000000180f047210 */ /* 0x000fe40007f3e0ff */
[----:B------:R-:W-:-:S02]  /*69b0*/  LEA.HI.X.SX32 R3, R16, R26, 0x1, P6 ;  /* 0x0000001a10037211 */ /* 0x000fc400030f0eff */
[----:B------:R-:W-:Y:S02]  /*69c0*/  LEA.HI.X.SX32 R5, R15, R26, 0x1, P1 ;  /* 0x0000001a0f057211 */ /* 0x000fe400008f0eff */
[CC--:B------:R-:W-:Y:S02]  /*69d0*/  IADD3 R14, P1, R18.reuse, R24.reuse, RZ ;  /* 0x00000018120e7210 */ /* 0x0c0fe40007f3e0ff */
[----:B--2---:R-:W-:Y:S02]  /*69e0*/  IADD3 R12, P6, R17, R24, RZ ;  /* 0x00000018110c7210 */ /* 0x004fe40007fde0ff */
[----:B------:R-:W-:Y:S02]  /*69f0*/  ISETP.LT.AND P2, PT, R29, UR7, !P0 ;  /* 0x000000071d007c0c */ /* 0x000fe4000c741270 */
[----:B------:R-:W-:Y:S02]  /*6a00*/  LEA.HI.X.SX32 R15, R18, R26, 0x1, P1 ;  /* 0x0000001a120f7211 */ /* 0x000fe400008f0eff */
[----:B------:R-:W-:-:S02]  /*6a10*/  ISETP.LT.AND P1, PT, R28, UR7, !P0 ;  /* 0x000000071c007c0c */ /* 0x000fc4000c721270 */
[----:B------:R-:W-:Y:S02]  /*6a20*/  LEA.HI.X.SX32 R13, R17, R26, 0x1, P6 ;  /* 0x0000001a110d7211 */ /* 0x000fe400030f0eff */
[----:B------:R-:W-:Y:S02]  /*6a30*/  ISETP.LT.AND P0, PT, R0, UR7, !P0 ;  /* 0x0000000700007c0c */ /* 0x000fe4000c701270 */
[----:B------:R-:W-:Y:S02]  /*6a40*/  IADD3 R16, P6, R19, R24, RZ ;  /* 0x0000001813107210 */ /* 0x000fe40007fde0ff */
[----:B------:R-:W-:Y:S02]  /*6a50*/  PRMT R25, R10, 0x7772, RZ ;  /* 0x000077720a197816 */ /* 0x000fe400000000ff */
[----:B------:R-:W-:Y:S02]  /*6a60*/  PRMT R23, R11, 0x7772, RZ ;  /* 0x000077720b177816 */ /* 0x000fe400000000ff */
[----:B------:R-:W-:Y:S01]  /*6a70*/  LEA.HI.X.SX32 R17, R19, R26, 0x1, P6 ;  /* 0x0000001a13117211 */ /* 0x000fe200030f0eff */
[----:B------:R0:W-:Y:S01]  /*6a80*/  @P5 STG.E.U8 desc[UR40][R2.64], R25 ;  /* 0x0000001902005986 */ /* 0x0001e2000c101128 */
[----:B------:R-:W-:-:S02]  /*6a90*/  PRMT R21, R8, 0x7773, RZ ;  /* 0x0000777308157816 */ /* 0x000fc400000000ff */
[----:B------:R-:W-:Y:S01]  /*6aa0*/  PRMT R19, R9, 0x7773, RZ ;  /* 0x0000777309137816 */ /* 0x000fe200000000ff */
[----:B------:R0:W-:Y:S01]  /*6ab0*/  @P4 STG.E.U8 desc[UR40][R4.64], R23 ;  /* 0x0000001704004986 */ /* 0x0001e2000c101128 */
[----:B------:R-:W-:Y:S02]  /*6ac0*/  PRMT R9, R10, 0x7773, RZ ;  /* 0x000077730a097816 */ /* 0x000fe400000000ff */
[----:B------:R-:W-:Y:S01]  /*6ad0*/  PRMT R11, R11, 0x7773, RZ ;  /* 0x000077730b0b7816 */ /* 0x000fe200000000ff */
[----:B------:R0:W-:Y:S04]  /*6ae0*/  @P3 STG.E.U8 desc[UR40][R6.64], R21 ;  /* 0x0000001506003986 */ /* 0x0001e8000c101128 */
[----:B------:R0:W-:Y:S04]  /*6af0*/  @P2 STG.E.U8 desc[UR40][R12.64], R19 ;  /* 0x000000130c002986 */ /* 0x0001e8000c101128 */
[----:B------:R0:W-:Y:S01]  /*6b00*/  @P1 STG.E.U8 desc[UR40][R14.64], R9 ;  /* 0x000000090e001986 */ /* 0x0001e2000c101128 */
[----:B------:R-:W-:Y:S05]  /*6b10*/  @!P0 EXIT ;  /* 0x000000000000894d */ /* 0x000fea0003800000 */
[----:B------:R-:W-:Y:S01]  /*6b20*/  STG.E.U8 desc[UR40][R16.64], R11 ;  /* 0x0000000b10007986 */ /* 0x000fe2000c101128 */
[----:B------:R-:W-:Y:S05]  /*6b30*/  EXIT ;  /* 0x000000000000794d */ /* 0x000fea0003800000 */
.L_x_3:
[----:B------:R-:W-:-:S00]  /*6b40*/  BRA `(.L_x_3) ;  /* 0xfffffffc00fc7947 */ /* 0x000fc0000383ffff */
[----:B------:R-:W-:-:S00]  /*6b50*/  NOP ;  /* 0x0000000000007918 */ /* 0x000fc00000000000 */
        /* <DEDUP_REMOVED lines=10> */
.L_x_4:


//--------------------- .nv.shared.matmul_kernel  --------------------------
	.section	.nv.shared.matmul_kernel,"aw",@nobits
	.sectionflags	@""
	.align	16
	.zero		1024


//--------------------- .nv.shared.reserved.0     --------------------------
	.section	.nv.shared.reserved.0,"aw",@nobits
	.weak		__nv_reservedSMEM_offset_0_alias
	.size		__nv_reservedSMEM_offset_0_alias, 0, 0
	.other		__nv_reservedSMEM_offset_0_alias,@"STO_CUDA_RESERVED_SHARED STV_DEFAULT"
__nv_reservedSMEM_offset_0_alias:
	.zero		0


//--------------------- .nv.constant0.matmul_kernel --------------------------
	.section	.nv.constant0.matmul_kernel,"a",@progbits
	.sectionflags	@""
	.align	4
.nv.constant0.matmul_kernel:
	.zero		608


//--------------------- SYMBOLS --------------------------

	.type		.nv.reservedSmem.offset0,@object
	.size		.nv.reservedSmem.offset0,0x4
